// auto-generated by cutlass_sweep.gemm — config: {"arch": "sm_100", "cluster_m": 4, "cluster_n": 1, "dtype": "int8", "dtype_b": "int8", "layout": "nt", "stages": 0, "tile_k": 128, "tile_m": 64, "tile_n": 128}
#include "cutlass/cutlass.h"
#include "cutlass/gemm/collective/collective_builder.hpp"
#include "cutlass/gemm/device/gemm_universal_adapter.h"
#include "cutlass/gemm/kernel/gemm_universal.hpp"
#include "cutlass/epilogue/collective/collective_builder.hpp"

using ElemA = int8_t;
using ElemB = int8_t;
using ElemCD = int8_t;
using Acc  = int32_t;
using TileShape    = cute::Shape<cute::_64, cute::_128, cute::_128>;
using ClusterShape = cute::Shape<cute::_4, cute::_1, cute::_1>;

using CollectiveEpilogue = typename cutlass::epilogue::collective::CollectiveBuilder<
    cutlass::arch::Sm100, cutlass::arch::OpClassTensorOp,
    TileShape, ClusterShape,
    cutlass::epilogue::collective::EpilogueTileAuto,
    Acc, Acc,
    ElemCD, cutlass::layout::RowMajor, 128 / cutlass::sizeof_bits<ElemCD>::value,
    ElemCD, cutlass::layout::RowMajor, 128 / cutlass::sizeof_bits<ElemCD>::value,
    cutlass::epilogue::collective::EpilogueScheduleAuto
  >::CollectiveOp;

using CollectiveMainloop = typename cutlass::gemm::collective::CollectiveBuilder<
    cutlass::arch::Sm100, cutlass::arch::OpClassTensorOp,
    ElemA, cutlass::layout::RowMajor, 128 / cutlass::sizeof_bits<ElemA>::value,
    ElemB, cutlass::layout::ColumnMajor, 128 / cutlass::sizeof_bits<ElemB>::value,
    Acc,
    TileShape, ClusterShape,
    cutlass::gemm::collective::StageCountAutoCarveout<static_cast<int>(sizeof(typename CollectiveEpilogue::SharedStorage))>,
    cutlass::gemm::collective::KernelScheduleAuto
  >::CollectiveOp;

using GemmKernel = cutlass::gemm::kernel::GemmUniversal<
    cute::Shape<int,int,int,int>,
    CollectiveMainloop,
    CollectiveEpilogue
>;
using Gemm = cutlass::gemm::device::GemmUniversalAdapter<GemmKernel>;

// Force the device kernel symbol into the cubin without needing a host main.
auto* _anchor = &cutlass::device_kernel<GemmKernel>;


// ===== COMPILED SASS (sm_100a) =====

	.target	sm_100a

	.elftype	@"ET_EXEC"


//--------------------- .note.nv.tkinfo           --------------------------
	.section	.note.nv.tkinfo,"",@"SHT_NOTE"
	.sectionflags	@"SHF_NOTE_NV_TKINFO"
	.tkinfo
        /*0018*/ 	.word	0x00000002
        /*0030*/ 	.string	""
        /*0030*/ 	.string	"ptxas"
        /*0030*/ 	.string	"Cuda compilation tools, release 13.0, V13.0.88"
        /*0030*/ 	.string	"Build cuda_13.0.r13.0/compiler.36424714_0"
        /*0030*/ 	.string	"-arch sm_100a -m 64 "



//--------------------- .note.nv.cuinfo           --------------------------
	.section	.note.nv.cuinfo,"",@"SHT_NOTE"
	.sectionflags	@"SHF_NOTE_NV_CUINFO"
        /*0018*/ 	.short	0x0002
        /*001a*/ 	.short	0x0064
        /*001c*/ 	.short	0x0082
	.zero		2


//--------------------- .nv.info                  --------------------------
	.section	.nv.info,"",@"SHT_CUDA_INFO"
	.align	4


	//----- nvinfo : EIATTR_REGCOUNT
	.align		4
        /*0000*/ 	.byte	0x04, 0x2f
        /*0002*/ 	.short	(.L_19 - .L_18)
	.align		4
.L_18:
        /*0004*/ 	.word	index@(_ZN7cutlass13device_kernelINS_4gemm6kernel13GemmUniversalIN4cute5tupleIJiiiiEEENS1_10collective13CollectiveMmaINS1_35MainloopSm100TmaUmmaWarpSpecializedILi8ELi2ELi4ENS5_IJNS4_1CILi4EEENSA_ILi1EEESC_EEEEENS5_IJNSA_ILi64EEENSA_ILi128EEESG_EEEaNS5_IJlSC_lEEEaSI_NS4_8TiledMMAINS4_8MMA_AtomIJNS4_15SM100_MMA_S8_SSIaaiLi64ELi128ELNS4_4UMMA5MajorE0ELSN_0ELNSM_8SaturateE0EEEEEENS4_6LayoutINS5_IJSC_SC_SC_EEENS5_IJNSA_ILi0EEEST_ST_EEEEENS5_IJNS4_10UnderscoreESW_SW_EEEEENS4_13SM90_TMA_LOADENS4_14ComposedLayoutINS4_7SwizzleILi3ELi4ELi3EEENS4_18smem_ptr_flag_bitsILi8EEENSR_INS5_IJNSA_ILi8EEESG_EEENS5_IJSG_SC_EEEEEEEvNS4_8identityENS4_23SM90_TMA_LOAD_MULTICASTES19_vS1A_EENS_8epilogue10collective18CollectiveEpilogueINS1D_23Sm100TmaWarpSpecializedILi2ELi2ELi32ELb0ELb0EEEJSH_NS5_IJNSR_ISF_SC_EES1I_EEEaSI_aSI_NS1D_6fusion15FusionCallbacksIS1H_NS1K_17LinearCombinationIaiaiLNS_15FloatRoundStyleE2EEESH_S1J_JEEENS4_5SM1004TMEM4LOAD26SM100_TMEM_LOAD_16dp32b32xESZ_NS10_INS11_ILi2ELi4ELi3EEES14_NSR_INS5_IJS15_SF_EEENS5_IJSF_SC_EEEEEEENS4_39AutoVectorizingCopyWithAssumedAlignmentILi128EEENS4_14SM90_TMA_STOREES1Y_S20_S20_EEEvvEEEEvNT_6ParamsE)
        /*0008*/ 	.word	0x0000005a


	//----- nvinfo : EIATTR_FRAME_SIZE
	.align		4
.L_19:
        /*000c*/ 	.byte	0x04, 0x11
        /*000e*/ 	.short	(.L_21 - .L_20)
	.align		4
.L_20:
        /*0010*/ 	.word	index@($__internal_2_$__cuda_sm10x_tcgen05_guardrail_trap_unallocated_columns_being_dealloced)
        /*0014*/ 	.word	0x00000000


	//----- nvinfo : EIATTR_FRAME_SIZE
	.align		4
.L_21:
        /*0018*/ 	.byte	0x04, 0x11
        /*001a*/ 	.short	(.L_23 - .L_22)
	.align		4
.L_22:
        /*001c*/ 	.word	index@($__internal_1_$__cuda_sm10x_tcgen05_guardrail_trap_phase_invalid_during_alloc)
        /*0020*/ 	.word	0x00000000


	//----- nvinfo : EIATTR_FRAME_SIZE
	.align		4
.L_23:
        /*0024*/ 	.byte	0x04, 0x11
        /*0026*/ 	.short	(.L_25 - .L_24)
	.align		4
.L_24:
        /*0028*/ 	.word	index@($__internal_0_$__cuda_sm10x_tcgen05_guardrail_trap_col_being_dealloced_not_returned_by_alloc)
        /*002c*/ 	.word	0x00000000


	//----- nvinfo : EIATTR_FRAME_SIZE
	.align		4
.L_25:
        /*0030*/ 	.byte	0x04, 0x11
        /*0032*/ 	.short	(.L_27 - .L_26)
	.align		4
.L_26:
        /*0034*/ 	.word	index@(_ZN7cutlass13device_kernelINS_4gemm6kernel13GemmUniversalIN4cute5tupleIJiiiiEEENS1_10collective13CollectiveMmaINS1_35MainloopSm100TmaUmmaWarpSpecializedILi8ELi2ELi4ENS5_IJNS4_1CILi4EEENSA_ILi1EEESC_EEEEENS5_IJNSA_ILi64EEENSA_ILi128EEESG_EEEaNS5_IJlSC_lEEEaSI_NS4_8TiledMMAINS4_8MMA_AtomIJNS4_15SM100_MMA_S8_SSIaaiLi64ELi128ELNS4_4UMMA5MajorE0ELSN_0ELNSM_8SaturateE0EEEEEENS4_6LayoutINS5_IJSC_SC_SC_EEENS5_IJNSA_ILi0EEEST_ST_EEEEENS5_IJNS4_10UnderscoreESW_SW_EEEEENS4_13SM90_TMA_LOADENS4_14ComposedLayoutINS4_7SwizzleILi3ELi4ELi3EEENS4_18smem_ptr_flag_bitsILi8EEENSR_INS5_IJNSA_ILi8EEESG_EEENS5_IJSG_SC_EEEEEEEvNS4_8identityENS4_23SM90_TMA_LOAD_MULTICASTES19_vS1A_EENS_8epilogue10collective18CollectiveEpilogueINS1D_23Sm100TmaWarpSpecializedILi2ELi2ELi32ELb0ELb0EEEJSH_NS5_IJNSR_ISF_SC_EES1I_EEEaSI_aSI_NS1D_6fusion15FusionCallbacksIS1H_NS1K_17LinearCombinationIaiaiLNS_15FloatRoundStyleE2EEESH_S1J_JEEENS4_5SM1004TMEM4LOAD26SM100_TMEM_LOAD_16dp32b32xESZ_NS10_INS11_ILi2ELi4ELi3EEES14_NSR_INS5_IJS15_SF_EEENS5_IJSF_SC_EEEEEEENS4_39AutoVectorizingCopyWithAssumedAlignmentILi128EEENS4_14SM90_TMA_STOREES1Y_S20_S20_EEEvvEEEEvNT_6ParamsE)
        /*0038*/ 	.word	0x00000000


	//----- nvinfo : EIATTR_MIN_STACK_SIZE
	.align		4
.L_27:
        /*003c*/ 	.byte	0x04, 0x12
        /*003e*/ 	.short	(.L_29 - .L_28)
	.align		4
.L_28:
        /*0040*/ 	.word	index@(_ZN7cutlass13device_kernelINS_4gemm6kernel13GemmUniversalIN4cute5tupleIJiiiiEEENS1_10collective13CollectiveMmaINS1_35MainloopSm100TmaUmmaWarpSpecializedILi8ELi2ELi4ENS5_IJNS4_1CILi4EEENSA_ILi1EEESC_EEEEENS5_IJNSA_ILi64EEENSA_ILi128EEESG_EEEaNS5_IJlSC_lEEEaSI_NS4_8TiledMMAINS4_8MMA_AtomIJNS4_15SM100_MMA_S8_SSIaaiLi64ELi128ELNS4_4UMMA5MajorE0ELSN_0ELNSM_8SaturateE0EEEEEENS4_6LayoutINS5_IJSC_SC_SC_EEENS5_IJNSA_ILi0EEEST_ST_EEEEENS5_IJNS4_10UnderscoreESW_SW_EEEEENS4_13SM90_TMA_LOADENS4_14ComposedLayoutINS4_7SwizzleILi3ELi4ELi3EEENS4_18smem_ptr_flag_bitsILi8EEENSR_INS5_IJNSA_ILi8EEESG_EEENS5_IJSG_SC_EEEEEEEvNS4_8identityENS4_23SM90_TMA_LOAD_MULTICASTES19_vS1A_EENS_8epilogue10collective18CollectiveEpilogueINS1D_23Sm100TmaWarpSpecializedILi2ELi2ELi32ELb0ELb0EEEJSH_NS5_IJNSR_ISF_SC_EES1I_EEEaSI_aSI_NS1D_6fusion15FusionCallbacksIS1H_NS1K_17LinearCombinationIaiaiLNS_15FloatRoundStyleE2EEESH_S1J_JEEENS4_5SM1004TMEM4LOAD26SM100_TMEM_LOAD_16dp32b32xESZ_NS10_INS11_ILi2ELi4ELi3EEES14_NSR_INS5_IJS15_SF_EEENS5_IJSF_SC_EEEEEEENS4_39AutoVectorizingCopyWithAssumedAlignmentILi128EEENS4_14SM90_TMA_STOREES1Y_S20_S20_EEEvvEEEEvNT_6ParamsE)
        /*0044*/ 	.word	0x00000000
.L_29:


//--------------------- .nv.compat                --------------------------
	.section	.nv.compat,"",@"SHT_CUDA_COMPAT_INFO"
	.align	4
        /*0000*/ 	.byte	0x02, 0x09, 0x01, 0x00, 0x02, 0x02, 0x03, 0x00, 0x02, 0x05, 0x06, 0x00, 0x03, 0x07, 0x01, 0x01
        /*0010*/ 	.byte	0x02, 0x03, 0x01, 0x00, 0x02, 0x06, 0x01, 0x00, 0x04, 0x0b, 0x08, 0x00, 0x01, 0x00, 0x00, 0x00
        /*0020*/ 	.byte	0x00, 0x00, 0x00, 0x00


//--------------------- .nv.info._ZN7cutlass13device_kernelINS_4gemm6kernel13GemmUniversalIN4cute5tupleIJiiiiEEENS1_10collective13CollectiveMmaINS1_35MainloopSm100TmaUmmaWarpSpecializedILi8ELi2ELi4ENS5_IJNS4_1CILi4EEENSA_ILi1EEESC_EEEEENS5_IJNSA_ILi64EEENSA_ILi128EEESG_EEEaNS5_IJlSC_lEEEaSI_NS4_8TiledMMAINS4_8MMA_AtomIJNS4_15SM100_MMA_S8_SSIaaiLi64ELi128ELNS4_4UMMA5MajorE0ELSN_0ELNSM_8SaturateE0EEEEEENS4_6LayoutINS5_IJSC_SC_SC_EEENS5_IJNSA_ILi0EEEST_ST_EEEEENS5_IJNS4_10UnderscoreESW_SW_EEEEENS4_13SM90_TMA_LOADENS4_14ComposedLayoutINS4_7SwizzleILi3ELi4ELi3EEENS4_18smem_ptr_flag_bitsILi8EEENSR_INS5_IJNSA_ILi8EEESG_EEENS5_IJSG_SC_EEEEEEEvNS4_8identityENS4_23SM90_TMA_LOAD_MULTICASTES19_vS1A_EENS_8epilogue10collective18CollectiveEpilogueINS1D_23Sm100TmaWarpSpecializedILi2ELi2ELi32ELb0ELb0EEEJSH_NS5_IJNSR_ISF_SC_EES1I_EEEaSI_aSI_NS1D_6fusion15FusionCallbacksIS1H_NS1K_17LinearCombinationIaiaiLNS_15FloatRoundStyleE2EEESH_S1J_JEEENS4_5SM1004TMEM4LOAD26SM100_TMEM_LOAD_16dp32b32xESZ_NS10_INS11_ILi2ELi4ELi3EEES14_NSR_INS5_IJS15_SF_EEENS5_IJSF_SC_EEEEEEENS4_39AutoVectorizingCopyWithAssumedAlignmentILi128EEENS4_14SM90_TMA_STOREES1Y_S20_S20_EEEvvEEEEvNT_6ParamsE --------------------------
	.section	.nv.info._ZN7cutlass13device_kernelINS_4gemm6kernel13GemmUniversalIN4cute5tupleIJiiiiEEENS1_10collective13CollectiveMmaINS1_35MainloopSm100TmaUmmaWarpSpecializedILi8ELi2ELi4ENS5_IJNS4_1CILi4EEENSA_ILi1EEESC_EEEEENS5_IJNSA_ILi64EEENSA_ILi128EEESG_EEEaNS5_IJlSC_lEEEaSI_NS4_8TiledMMAINS4_8MMA_AtomIJNS4_15SM100_MMA_S8_SSIaaiLi64ELi128ELNS4_4UMMA5MajorE0ELSN_0ELNSM_8SaturateE0EEEEEENS4_6LayoutINS5_IJSC_SC_SC_EEENS5_IJNSA_ILi0EEEST_ST_EEEEENS5_IJNS4_10UnderscoreESW_SW_EEEEENS4_13SM90_TMA_LOADENS4_14ComposedLayoutINS4_7SwizzleILi3ELi4ELi3EEENS4_18smem_ptr_flag_bitsILi8EEENSR_INS5_IJNSA_ILi8EEESG_EEENS5_IJSG_SC_EEEEEEEvNS4_8identityENS4_23SM90_TMA_LOAD_MULTICASTES19_vS1A_EENS_8epilogue10collective18CollectiveEpilogueINS1D_23Sm100TmaWarpSpecializedILi2ELi2ELi32ELb0ELb0EEEJSH_NS5_IJNSR_ISF_SC_EES1I_EEEaSI_aSI_NS1D_6fusion15FusionCallbacksIS1H_NS1K_17LinearCombinationIaiaiLNS_15FloatRoundStyleE2EEESH_S1J_JEEENS4_5SM1004TMEM4LOAD26SM100_TMEM_LOAD_16dp32b32xESZ_NS10_INS11_ILi2ELi4ELi3EEES14_NSR_INS5_IJS15_SF_EEENS5_IJSF_SC_EEEEEEENS4_39AutoVectorizingCopyWithAssumedAlignmentILi128EEENS4_14SM90_TMA_STOREES1Y_S20_S20_EEEvvEEEEvNT_6ParamsE,"",@"SHT_CUDA_INFO"
	.sectionflags	@""
	.align	4


	//----- nvinfo : EIATTR_CUDA_API_VERSION
	.align		4
        /*0000*/ 	.byte	0x04, 0x37
        /*0002*/ 	.short	(.L_31 - .L_30)
.L_30:
        /*0004*/ 	.word	0x00000082


	//----- nvinfo : EIATTR_KPARAM_INFO
	.align		4
.L_31:
        /*0008*/ 	.byte	0x04, 0x17
        /*000a*/ 	.short	(.L_33 - .L_32)
.L_32:
        /*000c*/ 	.word	0x00000000
        /*0010*/ 	.short	0x0000
        /*0012*/ 	.short	0x0000
        /*0014*/ 	.byte	0x00, 0xf0, 0x01, 0x20


	//----- nvinfo : EIATTR_AT_ENTRY_FRAGMENTS
	.align		4
.L_33:
        /*0018*/ 	.byte	0x04, 0x4f
        /*001a*/ 	.short	(.L_35 - .L_34)


	//   ....[0]....
.L_34:
        /*001c*/ 	.word	0x00000006


	//----- nvinfo : EIATTR_RESERVED_SMEM_USED
	.align		4
.L_35:
        /*0020*/ 	.byte	0x01, 0x41
	.zero		2


	//----- nvinfo : EIATTR_SPARSE_MMA_MASK
	.align		4
        /*0024*/ 	.byte	0x03, 0x50
        /*0026*/ 	.short	0x0000


	//----- nvinfo : EIATTR_TCGEN05_1CTA_USED
	.align		4
        /*0028*/ 	.byte	0x01, 0x51
	.zero		2


	//----- nvinfo : EIATTR_MAXREG_COUNT
	.align		4
        /*002c*/ 	.byte	0x03, 0x1b
        /*002e*/ 	.short	0x00ff


	//----- nvinfo : EIATTR_NUM_BARRIERS
	.align		4
        /*0030*/ 	.byte	0x02, 0x4c
        /*0032*/ 	.byte	0x07
	.zero		1


	//----- nvinfo : EIATTR_EXTERNS
	.align		4
        /*0034*/ 	.byte	0x04, 0x0f
        /*0036*/ 	.short	(.L_37 - .L_36)


	//   ....[0]....
	.align		4
.L_36:
        /*0038*/ 	.word	index@(__assertfail)


	//----- nvinfo : EIATTR_MERCURY_ISA_VERSION
	.align		4
.L_37:
        /*003c*/ 	.byte	0x03, 0x5f
        /*003e*/ 	.short	0x0101


	//----- nvinfo : EIATTR_INT_WARP_WIDE_INSTR_OFFSETS
	.align		4
        /*0040*/ 	.byte	0x04, 0x31
        /*0042*/ 	.short	(.L_39 - .L_38)


	//   ....[0]....
.L_38:
        /*0044*/ 	.word	0x00003fb0


	//   ....[1]....
        /*0048*/ 	.word	0x00003fe0


	//   ....[2]....
        /*004c*/ 	.word	0x00004000


	//   ....[3]....
        /*0050*/ 	.word	0x00004bb0


	//   ....[4]....
        /*0054*/ 	.word	0x00004c20


	//   ....[5]....
        /*0058*/ 	.word	0x00004d20


	//   ....[6]....
        /*005c*/ 	.word	0x00004dd0


	//----- nvinfo : EIATTR_COOP_GROUP_MASK_REGIDS
	.align		4
.L_39:
        /*0060*/ 	.byte	0x04, 0x29
        /*0062*/ 	.short	(.L_41 - .L_40)


	//   ....[0]....
.L_40:
        /*0064*/ 	.word	0xffffffff


	//   ....[1]....
        /*0068*/ 	.word	0xffffffff


	//   ....[2]....
        /*006c*/ 	.word	0xffffffff


	//   ....[3]....
        /*0070*/ 	.word	0xffffffff


	//   ....[4]....
        /*0074*/ 	.word	0xffffffff


	//   ....[5]....
        /*0078*/ 	.word	0xffffffff


	//   ....[6]....
        /*007c*/ 	.word	0xffffffff


	//   ....[7]....
        /*0080*/ 	.word	0xffffffff


	//   ....[8]....
        /*0084*/ 	.word	0xffffffff


	//   ....[9]....
        /*0088*/ 	.word	0xffffffff


	//   ....[10]....
        /*008c*/ 	.word	0xffffffff


	//   ....[11]....
        /*0090*/ 	.word	0xffffffff


	//   ....[12]....
        /*0094*/ 	.word	0xffffffff


	//   ....[13]....
        /*0098*/ 	.word	0xffffffff


	//----- nvinfo : EIATTR_COOP_GROUP_INSTR_OFFSETS
	.align		4
.L_41:
        /*009c*/ 	.byte	0x04, 0x28
        /*009e*/ 	.short	(.L_43 - .L_42)


	//   ....[0]....
.L_42:
        /*00a0*/ 	.word	0x00000080


	//   ....[1]....
        /*00a4*/ 	.word	0x000004f0


	//   ....[2]....
        /*00a8*/ 	.word	0x00000730


	//   ....[3]....
        /*00ac*/ 	.word	0x00000890


	//   ....[4]....
        /*00b0*/ 	.word	0x00000990


	//   ....[5]....
        /*00b4*/ 	.word	0x00000b00


	//   ....[6]....
        /*00b8*/ 	.word	0x00000ca0


	//   ....[7]....
        /*00bc*/ 	.word	0x00000e60


	//   ....[8]....
        /*00c0*/ 	.word	0x000020b0


	//   ....[9]....
        /*00c4*/ 	.word	0x000031a0


	//   ....[10]....
        /*00c8*/ 	.word	0x000033b0


	//   ....[11]....
        /*00cc*/ 	.word	0x000033e0


	//   ....[12]....
        /*00d0*/ 	.word	0x00003e90


	//   ....[13]....
        /*00d4*/ 	.word	0x000040c0


	//----- nvinfo : EIATTR_VRC_CTA_INIT_COUNT
	.align		4
.L_43:
        /*00d8*/ 	.byte	0x02, 0x4a
        /*00da*/ 	.byte	0x80
	.zero		1


	//----- nvinfo : EIATTR_SYSCALL_OFFSETS
	.align		4
        /*00dc*/ 	.byte	0x04, 0x46
        /*00de*/ 	.short	(.L_45 - .L_44)


	//   ....[0]....
.L_44:
        /*00e0*/ 	.word	0x000059d0


	//   ....[1]....
        /*00e4*/ 	.word	0x00005b10


	//   ....[2]....
        /*00e8*/ 	.word	0x00006340


	//   ....[3]....
        /*00ec*/ 	.word	0x000070e0


	//----- nvinfo : EIATTR_MBARRIER_INSTR_OFFSETS
	.align		4
.L_45:
        /*00f0*/ 	.byte	0x04, 0x39
        /*00f2*/ 	.short	(.L_47 - .L_46)


	//   ....[0]....
.L_46:
        /*00f4*/ 	.word	0x00000610
        /*00f8*/ 	.word	0x000000ff
        /*00fc*/ 	.word	0x00000000
        /*0100*/ 	.short	0x0100
        /*0102*/ 	.byte	0x04
	.zero		1


	//   ....[1]....
        /*0104*/ 	.word	0x00000620
        /*0108*/ 	.word	0x000000ff
        /*010c*/ 	.word	0x00000040
        /*0110*/ 	.short	0x0100
        /*0112*/ 	.byte	0x04
	.zero		1


	//   ....[2]....
        /*0114*/ 	.word	0x00000630
        /*0118*/ 	.word	0x000000ff
        /*011c*/ 	.word	0x00000008
        /*0120*/ 	.short	0x0100
        /*0122*/ 	.byte	0x04
	.zero		1


	//   ....[3]....
        /*0124*/ 	.word	0x00000640
        /*0128*/ 	.word	0x000000ff
        /*012c*/ 	.word	0x00000048
        /*0130*/ 	.short	0x0100
        /*0132*/ 	.byte	0x04
	.zero		1


	//   ....[4]....
        /*0134*/ 	.word	0x00000650
        /*0138*/ 	.word	0x000000ff
        /*013c*/ 	.word	0x00000010
        /*0140*/ 	.short	0x0100
        /*0142*/ 	.byte	0x04
	.zero		1


	//   ....[5]....
        /*0144*/ 	.word	0x00000660
        /*0148*/ 	.word	0x000000ff
        /*014c*/ 	.word	0x00000050
        /*0150*/ 	.short	0x0100
        /*0152*/ 	.byte	0x04
	.zero		1


	//   ....[6]....
        /*0154*/ 	.word	0x00000670
        /*0158*/ 	.word	0x000000ff
        /*015c*/ 	.word	0x00000018
        /*0160*/ 	.short	0x0100
        /*0162*/ 	.byte	0x04
	.zero		1


	//   ....[7]....
        /*0164*/ 	.word	0x00000680
        /*0168*/ 	.word	0x000000ff
        /*016c*/ 	.word	0x00000058
        /*0170*/ 	.short	0x0100
        /*0172*/ 	.byte	0x04
	.zero		1


	//   ....[8]....
        /*0174*/ 	.word	0x00000690
        /*0178*/ 	.word	0x000000ff
        /*017c*/ 	.word	0x00000020
        /*0180*/ 	.short	0x0100
        /*0182*/ 	.byte	0x04
	.zero		1


	//   ....[9]....
        /*0184*/ 	.word	0x000006a0
        /*0188*/ 	.word	0x000000ff
        /*018c*/ 	.word	0x00000060
        /*0190*/ 	.short	0x0100
        /*0192*/ 	.byte	0x04
	.zero		1


	//   ....[10]....
        /*0194*/ 	.word	0x000006b0
        /*0198*/ 	.word	0x000000ff
        /*019c*/ 	.word	0x00000028
        /*01a0*/ 	.short	0x0100
        /*01a2*/ 	.byte	0x04
	.zero		1


	//   ....[11]....
        /*01a4*/ 	.word	0x000006c0
        /*01a8*/ 	.word	0x000000ff
        /*01ac*/ 	.word	0x00000068
        /*01b0*/ 	.short	0x0100
        /*01b2*/ 	.byte	0x04
	.zero		1


	//   ....[12]....
        /*01b4*/ 	.word	0x000006d0
        /*01b8*/ 	.word	0x000000ff
        /*01bc*/ 	.word	0x00000030
        /*01c0*/ 	.short	0x0100
        /*01c2*/ 	.byte	0x04
	.zero		1


	//   ....[13]....
        /*01c4*/ 	.word	0x000006e0
        /*01c8*/ 	.word	0x000000ff
        /*01cc*/ 	.word	0x00000070
        /*01d0*/ 	.short	0x0100
        /*01d2*/ 	.byte	0x04
	.zero		1


	//   ....[14]....
        /*01d4*/ 	.word	0x000006f0
        /*01d8*/ 	.word	0x000000ff
        /*01dc*/ 	.word	0x00000038
        /*01e0*/ 	.short	0x0100
        /*01e2*/ 	.byte	0x04
	.zero		1


	//   ....[15]....
        /*01e4*/ 	.word	0x00000700
        /*01e8*/ 	.word	0x000000ff
        /*01ec*/ 	.word	0x00000078
        /*01f0*/ 	.short	0x0100
        /*01f2*/ 	.byte	0x04
	.zero		1


	//   ....[16]....
        /*01f4*/ 	.word	0x00000840
        /*01f8*/ 	.word	0x000000ff
        /*01fc*/ 	.word	0x00000080
        /*0200*/ 	.short	0x0100
        /*0202*/ 	.byte	0x04
	.zero		1


	//   ....[17]....
        /*0204*/ 	.word	0x00000850
        /*0208*/ 	.word	0x000000ff
        /*020c*/ 	.word	0x00000090
        /*0210*/ 	.short	0x0100
        /*0212*/ 	.byte	0x04
	.zero		1


	//   ....[18]....
        /*0214*/ 	.word	0x00000860
        /*0218*/ 	.word	0x000000ff
        /*021c*/ 	.word	0x00000088
        /*0220*/ 	.short	0x0100
        /*0222*/ 	.byte	0x04
	.zero		1


	//   ....[19]....
        /*0224*/ 	.word	0x00000870
        /*0228*/ 	.word	0x000000ff
        /*022c*/ 	.word	0x00000098
        /*0230*/ 	.short	0x0100
        /*0232*/ 	.byte	0x04
	.zero		1


	//   ....[20]....
        /*0234*/ 	.word	0x00000960
        /*0238*/ 	.word	0x000000ff
        /*023c*/ 	.word	0x000000a0
        /*0240*/ 	.short	0x0100
        /*0242*/ 	.byte	0x06
	.zero		1


	//   ....[21]....
        /*0244*/ 	.word	0x00000970
        /*0248*/ 	.word	0x000000ff
        /*024c*/ 	.word	0x000000a8
        /*0250*/ 	.short	0x0100
        /*0252*/ 	.byte	0x06
	.zero		1


	//   ....[22]....
        /*0254*/ 	.word	0x00000ab0
        /*0258*/ 	.word	0x000000ff
        /*025c*/ 	.word	0x000000b0
        /*0260*/ 	.short	0x0100
        /*0262*/ 	.byte	0x06
	.zero		1


	//   ....[23]....
        /*0264*/ 	.word	0x00000ac0
        /*0268*/ 	.word	0x000000ff
        /*026c*/ 	.word	0x000000c0
        /*0270*/ 	.short	0x0100
        /*0272*/ 	.byte	0x06
	.zero		1


	//   ....[24]....
        /*0274*/ 	.word	0x00000ad0
        /*0278*/ 	.word	0x000000ff
        /*027c*/ 	.word	0x000000b8
        /*0280*/ 	.short	0x0100
        /*0282*/ 	.byte	0x06
	.zero		1


	//   ....[25]....
        /*0284*/ 	.word	0x00000ae0
        /*0288*/ 	.word	0x000000ff
        /*028c*/ 	.word	0x000000c8
        /*0290*/ 	.short	0x0100
        /*0292*/ 	.byte	0x06
	.zero		1


	//   ....[26]....
        /*0294*/ 	.word	0x00000c10
        /*0298*/ 	.word	0x000000ff
        /*029c*/ 	.word	0x000000d0
        /*02a0*/ 	.short	0x0100
        /*02a2*/ 	.byte	0x04
	.zero		1


	//   ....[27]....
        /*02a4*/ 	.word	0x00000c20
        /*02a8*/ 	.word	0x000000ff
        /*02ac*/ 	.word	0x000000f0
        /*02b0*/ 	.short	0x0100
        /*02b2*/ 	.byte	0x04
	.zero		1


	//   ....[28]....
        /*02b4*/ 	.word	0x00000c30
        /*02b8*/ 	.word	0x000000ff
        /*02bc*/ 	.word	0x000000d8
        /*02c0*/ 	.short	0x0100
        /*02c2*/ 	.byte	0x04
	.zero		1


	//   ....[29]....
        /*02c4*/ 	.word	0x00000c40
        /*02c8*/ 	.word	0x000000ff
        /*02cc*/ 	.word	0x000000f8
        /*02d0*/ 	.short	0x0100
        /*02d2*/ 	.byte	0x04
	.zero		1


	//   ....[30]....
        /*02d4*/ 	.word	0x00000c50
        /*02d8*/ 	.word	0x000000ff
        /*02dc*/ 	.word	0x000000e0
        /*02e0*/ 	.short	0x0100
        /*02e2*/ 	.byte	0x04
	.zero		1


	//   ....[31]....
        /*02e4*/ 	.word	0x00000c60
        /*02e8*/ 	.word	0x000000ff
        /*02ec*/ 	.word	0x00000100
        /*02f0*/ 	.short	0x0100
        /*02f2*/ 	.byte	0x04
	.zero		1


	//   ....[32]....
        /*02f4*/ 	.word	0x00000c70
        /*02f8*/ 	.word	0x000000ff
        /*02fc*/ 	.word	0x000000e8
        /*0300*/ 	.short	0x0100
        /*0302*/ 	.byte	0x04
	.zero		1


	//   ....[33]....
        /*0304*/ 	.word	0x00000c80
        /*0308*/ 	.word	0x000000ff
        /*030c*/ 	.word	0x00000108
        /*0310*/ 	.short	0x0100
        /*0312*/ 	.byte	0x04
	.zero		1


	//   ....[34]....
        /*0314*/ 	.word	0x00000d70
        /*0318*/ 	.word	0x000000ff
        /*031c*/ 	.word	0x00000110
        /*0320*/ 	.short	0x0100
        /*0322*/ 	.byte	0x04
	.zero		1


	//   ....[35]....
        /*0324*/ 	.word	0x00000d80
        /*0328*/ 	.word	0x000000ff
        /*032c*/ 	.word	0x00000120
        /*0330*/ 	.short	0x0100
        /*0332*/ 	.byte	0x04
	.zero		1


	//   ....[36]....
        /*0334*/ 	.word	0x00000d90
        /*0338*/ 	.word	0x000000ff
        /*033c*/ 	.word	0x00000118
        /*0340*/ 	.short	0x0100
        /*0342*/ 	.byte	0x04
	.zero		1


	//   ....[37]....
        /*0344*/ 	.word	0x00000da0
        /*0348*/ 	.word	0x000000ff
        /*034c*/ 	.word	0x00000128
        /*0350*/ 	.short	0x0100
        /*0352*/ 	.byte	0x04
	.zero		1


	//   ....[38]....
        /*0354*/ 	.word	0x00001930
        /*0358*/ 	.word	0x00000000
        /*035c*/ 	.word	0x00000120
        /*0360*/ 	.short	0x010a
        /*0362*/ 	.byte	0xff
	.zero		1


	//   ....[39]....
        /*0364*/ 	.word	0x00001960
        /*0368*/ 	.word	0x00000000
        /*036c*/ 	.word	0x00000110
        /*0370*/ 	.short	0x0101
        /*0372*/ 	.byte	0xff
	.zero		1


	//   ....[40]....
        /*0374*/ 	.word	0x00001a30
        /*0378*/ 	.word	0x000000ff
        /*037c*/ 	.word	0x00000040
        /*0380*/ 	.short	0x010a
        /*0382*/ 	.byte	0x04
	.zero		1


	//   ....[41]....
        /*0384*/ 	.word	0x00001ab0
        /*0388*/ 	.word	0x000000ff
        /*038c*/ 	.word	0x00000040
        /*0390*/ 	.short	0x010a
        /*0392*/ 	.byte	0x21
	.zero		1


	//   ....[42]....
        /*0394*/ 	.word	0x00001c40
        /*0398*/ 	.word	0x000000ff
        /*039c*/ 	.word	0x00000040
        /*03a0*/ 	.short	0x010a
        /*03a2*/ 	.byte	0x08
	.zero		1


	//   ....[43]....
        /*03a4*/ 	.word	0x00001d60
        /*03a8*/ 	.word	0x000000ff
        /*03ac*/ 	.word	0x000000a8
        /*03b0*/ 	.short	0x0101
        /*03b2*/ 	.byte	0x06
	.zero		1


	//   ....[44]....
        /*03b4*/ 	.word	0x00001d80
        /*03b8*/ 	.word	0x000000ff
        /*03bc*/ 	.word	0x00000040
        /*03c0*/ 	.short	0x010a
        /*03c2*/ 	.byte	0x04
	.zero		1


	//   ....[45]....
        /*03c4*/ 	.word	0x00001e00
        /*03c8*/ 	.word	0x000000ff
        /*03cc*/ 	.word	0x00000040
        /*03d0*/ 	.short	0x010a
        /*03d2*/ 	.byte	0x11
	.zero		1


	//   ....[46]....
        /*03d4*/ 	.word	0x00002010
        /*03d8*/ 	.word	0x000000ff
        /*03dc*/ 	.word	0x00000040
        /*03e0*/ 	.short	0x010a
        /*03e2*/ 	.byte	0x07
	.zero		1


	//   ....[47]....
        /*03e4*/ 	.word	0x000020e0
        /*03e8*/ 	.word	0x00000003
        /*03ec*/ 	.word	0x000000b0
        /*03f0*/ 	.short	0x010a
        /*03f2*/ 	.byte	0xff
	.zero		1


	//   ....[48]....
        /*03f4*/ 	.word	0x00002230
        /*03f8*/ 	.word	0x00000000
        /*03fc*/ 	.word	0x00000000
        /*0400*/ 	.short	0x0101
        /*0402*/ 	.byte	0xff
	.zero		1


	//   ....[49]....
        /*0404*/ 	.word	0x000027e0
        /*0408*/ 	.word	0x000000ff
        /*040c*/ 	.word	0x00000000
        /*0410*/ 	.short	0x010a
        /*0412*/ 	.byte	0x04
	.zero		1


	//   ....[50]....
        /*0414*/ 	.word	0x00002870
        /*0418*/ 	.word	0x000000ff
        /*041c*/ 	.word	0x00000000
        /*0420*/ 	.short	0x010a
        /*0422*/ 	.byte	0x05
	.zero		1


	//   ....[51]....
        /*0424*/ 	.word	0x00002900
        /*0428*/ 	.word	0x000000ff
        /*042c*/ 	.word	0x00000000
        /*0430*/ 	.short	0x010a
        /*0432*/ 	.byte	0x05
	.zero		1


	//   ....[52]....
        /*0434*/ 	.word	0x00002990
        /*0438*/ 	.word	0x000000ff
        /*043c*/ 	.word	0x00000000
        /*0440*/ 	.short	0x010a
        /*0442*/ 	.byte	0x05
	.zero		1


	//   ....[53]....
        /*0444*/ 	.word	0x00002a20
        /*0448*/ 	.word	0x000000ff
        /*044c*/ 	.word	0x00000000
        /*0450*/ 	.short	0x010a
        /*0452*/ 	.byte	0x05
	.zero		1


	//   ....[54]....
        /*0454*/ 	.word	0x00002ab0
        /*0458*/ 	.word	0x000000ff
        /*045c*/ 	.word	0x00000000
        /*0460*/ 	.short	0x010a
        /*0462*/ 	.byte	0x05
	.zero		1


	//   ....[55]....
        /*0464*/ 	.word	0x00002b40
        /*0468*/ 	.word	0x000000ff
        /*046c*/ 	.word	0x00000000
        /*0470*/ 	.short	0x010a
        /*0472*/ 	.byte	0x05
	.zero		1


	//   ....[56]....
        /*0474*/ 	.word	0x00002be0
        /*0478*/ 	.word	0x00000000
        /*047c*/ 	.word	0x00000000
        /*0480*/ 	.short	0x010a
        /*0482*/ 	.byte	0xff
	.zero		1


	//   ....[57]....
        /*0484*/ 	.word	0x00002d00
        /*0488*/ 	.word	0x00000002
        /*048c*/ 	.word	0x00000110
        /*0490*/ 	.short	0x010a
        /*0492*/ 	.byte	0xff
	.zero		1


	//   ....[58]....
        /*0494*/ 	.word	0x00002d70
        /*0498*/ 	.word	0x00000002
        /*049c*/ 	.word	0x00000000
        /*04a0*/ 	.short	0x0101
        /*04a2*/ 	.byte	0xff
	.zero		1


	//   ....[59]....
        /*04a4*/ 	.word	0x00002d90
        /*04a8*/ 	.word	0x000000ff
        /*04ac*/ 	.word	0x000000c0
        /*04b0*/ 	.short	0x010a
        /*04b2*/ 	.byte	0x04
	.zero		1


	//   ....[60]....
        /*04b4*/ 	.word	0x00002eb0
        /*04b8*/ 	.word	0x00000002
        /*04bc*/ 	.word	0x000000b0
        /*04c0*/ 	.short	0x010a
        /*04c2*/ 	.byte	0xff
	.zero		1


	//   ....[61]....
        /*04c4*/ 	.word	0x00002fb0
        /*04c8*/ 	.word	0x00000002
        /*04cc*/ 	.word	0x00000000
        /*04d0*/ 	.short	0x0101
        /*04d2*/ 	.byte	0xff
	.zero		1


	//   ....[62]....
        /*04d4*/ 	.word	0x00003040
        /*04d8*/ 	.word	0x000000ff
        /*04dc*/ 	.word	0x000000c0
        /*04e0*/ 	.short	0x0106
        /*04e2*/ 	.byte	0x04
	.zero		1


	//   ....[63]....
        /*04e4*/ 	.word	0x00003060
        /*04e8*/ 	.word	0x000000ff
        /*04ec*/ 	.word	0x000000c0
        /*04f0*/ 	.short	0x010a
        /*04f2*/ 	.byte	0x04
	.zero		1


	//   ....[64]....
        /*04f4*/ 	.word	0x000030f0
        /*04f8*/ 	.word	0x000000ff
        /*04fc*/ 	.word	0x000000c0
        /*0500*/ 	.short	0x0106
        /*0502*/ 	.byte	0x07
	.zero		1


	//   ....[65]....
        /*0504*/ 	.word	0x00003130
        /*0508*/ 	.word	0x00000000
        /*050c*/ 	.word	0x000000c0
        /*0510*/ 	.short	0x010a
        /*0512*/ 	.byte	0xff
	.zero		1


	//   ....[66]....
        /*0514*/ 	.word	0x00003680
        /*0518*/ 	.word	0x00000000
        /*051c*/ 	.word	0x000000b0
        /*0520*/ 	.short	0x010a
        /*0522*/ 	.byte	0xff
	.zero		1


	//   ....[67]....
        /*0524*/ 	.word	0x00003780
        /*0528*/ 	.word	0x00000003
        /*052c*/ 	.word	0x00000000
        /*0530*/ 	.short	0x0101
        /*0532*/ 	.byte	0xff
	.zero		1


	//   ....[68]....
        /*0534*/ 	.word	0x00003790
        /*0538*/ 	.word	0x000000ff
        /*053c*/ 	.word	0x00000000
        /*0540*/ 	.short	0x010a
        /*0542*/ 	.byte	0x04
	.zero		1


	//   ....[69]....
        /*0544*/ 	.word	0x00003810
        /*0548*/ 	.word	0x000000ff
        /*054c*/ 	.word	0x000000f0
        /*0550*/ 	.short	0x010a
        /*0552*/ 	.byte	0x1f
	.zero		1


	//   ....[70]....
        /*0554*/ 	.word	0x000038f0
        /*0558*/ 	.word	0x000000ff
        /*055c*/ 	.word	0x00000000
        /*0560*/ 	.short	0x010a
        /*0562*/ 	.byte	0x05
	.zero		1


	//   ....[71]....
        /*0564*/ 	.word	0x00003a30
        /*0568*/ 	.word	0x000000ff
        /*056c*/ 	.word	0x00000000
        /*0570*/ 	.short	0x010a
        /*0572*/ 	.byte	0x04
	.zero		1


	//   ....[72]....
        /*0574*/ 	.word	0x00003cc0
        /*0578*/ 	.word	0x000000ff
        /*057c*/ 	.word	0x00000000
        /*0580*/ 	.short	0x010a
        /*0582*/ 	.byte	0x04
	.zero		1


	//   ....[73]....
        /*0584*/ 	.word	0x00003d50
        /*0588*/ 	.word	0x000000ff
        /*058c*/ 	.word	0x00000000
        /*0590*/ 	.short	0x010a
        /*0592*/ 	.byte	0x05
	.zero		1


	//   ....[74]....
        /*0594*/ 	.word	0x00003de0
        /*0598*/ 	.word	0x000000ff
        /*059c*/ 	.word	0x00000000
        /*05a0*/ 	.short	0x010a
        /*05a2*/ 	.byte	0x05
	.zero		1


	//   ....[75]....
        /*05a4*/ 	.word	0x00003e70
        /*05a8*/ 	.word	0x000000ff
        /*05ac*/ 	.word	0x00000000
        /*05b0*/ 	.short	0x010a
        /*05b2*/ 	.byte	0x04
	.zero		1


	//   ....[76]....
        /*05b4*/ 	.word	0x00004370
        /*05b8*/ 	.word	0x00000008
        /*05bc*/ 	.word	0x000000b0
        /*05c0*/ 	.short	0x010a
        /*05c2*/ 	.byte	0xff
	.zero		1


	//   ....[77]....
        /*05c4*/ 	.word	0x000044e0
        /*05c8*/ 	.word	0x00000000
        /*05cc*/ 	.word	0x00000000
        /*05d0*/ 	.short	0x0101
        /*05d2*/ 	.byte	0xff
	.zero		1


	//   ....[78]....
        /*05d4*/ 	.word	0x000049c0
        /*05d8*/ 	.word	0x000000ff
        /*05dc*/ 	.word	0x000000a8
        /*05e0*/ 	.short	0x010a
        /*05e2*/ 	.byte	0x15
	.zero		1


	//   ....[79]....
        /*05e4*/ 	.word	0x00004b50
        /*05e8*/ 	.word	0x000000ff
        /*05ec*/ 	.word	0x00000090
        /*05f0*/ 	.short	0x010a
        /*05f2*/ 	.byte	0x15
	.zero		1


	//   ....[80]....
        /*05f4*/ 	.word	0x00004cc0
        /*05f8*/ 	.word	0x000000ff
        /*05fc*/ 	.word	0x00000080
        /*0600*/ 	.short	0x010b
        /*0602*/ 	.byte	0x15
	.zero		1


	//   ....[81]....
        /*0604*/ 	.word	0x00004ce0
        /*0608*/ 	.word	0x000000ff
        /*060c*/ 	.word	0x00000000
        /*0610*/ 	.short	0x0101
        /*0612*/ 	.byte	0x04
	.zero		1


	//   ....[82]....
        /*0614*/ 	.word	0x00004cf0
        /*0618*/ 	.word	0x000000ff
        /*061c*/ 	.word	0x00000098
        /*0620*/ 	.short	0x010a
        /*0622*/ 	.byte	0x15
	.zero		1


	//   ....[83]....
        /*0624*/ 	.word	0x00004ee0
        /*0628*/ 	.word	0x000000ff
        /*062c*/ 	.word	0x00000088
        /*0630*/ 	.short	0x010b
        /*0632*/ 	.byte	0x15
	.zero		1


	//   ....[84]....
        /*0634*/ 	.word	0x00004ef0
        /*0638*/ 	.word	0x000000ff
        /*063c*/ 	.word	0x00000000
        /*0640*/ 	.short	0x0101
        /*0642*/ 	.byte	0x26
	.zero		1


	//   ....[85]....
        /*0644*/ 	.word	0x00004f20
        /*0648*/ 	.word	0x000000ff
        /*064c*/ 	.word	0x00000090
        /*0650*/ 	.short	0x010a
        /*0652*/ 	.byte	0x15
	.zero		1


	//   ....[86]....
        /*0654*/ 	.word	0x00004f60
        /*0658*/ 	.word	0x00000000
        /*065c*/ 	.word	0x00000098
        /*0660*/ 	.short	0x010a
        /*0662*/ 	.byte	0xff
	.zero		1


	//   ....[87]....
        /*0664*/ 	.word	0x00005270
        /*0668*/ 	.word	0x00000003
        /*066c*/ 	.word	0x000000b0
        /*0670*/ 	.short	0x010a
        /*0672*/ 	.byte	0xff
	.zero		1


	//   ....[88]....
        /*0674*/ 	.word	0x000053f0
        /*0678*/ 	.word	0x00000000
        /*067c*/ 	.word	0x00000000
        /*0680*/ 	.short	0x0101
        /*0682*/ 	.byte	0xff
	.zero		1


	//   ....[89]....
        /*0684*/ 	.word	0x00005f00
        /*0688*/ 	.word	0x00000003
        /*068c*/ 	.word	0x00000080
        /*0690*/ 	.short	0x010a
        /*0692*/ 	.byte	0xff
	.zero		1


	//   ....[90]....
        /*0694*/ 	.word	0x00005f40
        /*0698*/ 	.word	0x0000002b
        /*069c*/ 	.word	0x000000d0
        /*06a0*/ 	.short	0x010a
        /*06a2*/ 	.byte	0xff
	.zero		1


	//   ....[91]....
        /*06a4*/ 	.word	0x00006080
        /*06a8*/ 	.word	0x00000003
        /*06ac*/ 	.word	0x00000080
        /*06b0*/ 	.short	0x010a
        /*06b2*/ 	.byte	0xff
	.zero		1


	//   ....[92]....
        /*06b4*/ 	.word	0x000061a0
        /*06b8*/ 	.word	0x00000000
        /*06bc*/ 	.word	0x00000000
        /*06c0*/ 	.short	0x0101
        /*06c2*/ 	.byte	0xff
	.zero		1


	//   ....[93]....
        /*06c4*/ 	.word	0x00006220
        /*06c8*/ 	.word	0x0000002b
        /*06cc*/ 	.word	0x000000d0
        /*06d0*/ 	.short	0x010a
        /*06d2*/ 	.byte	0xff
	.zero		1


	//   ....[94]....
        /*06d4*/ 	.word	0x00006d90
        /*06d8*/ 	.word	0x00000003
        /*06dc*/ 	.word	0x00000080
        /*06e0*/ 	.short	0x010a
        /*06e2*/ 	.byte	0xff
	.zero		1


	//   ....[95]....
        /*06e4*/ 	.word	0x00006e40
        /*06e8*/ 	.word	0x00000003
        /*06ec*/ 	.word	0x00000080
        /*06f0*/ 	.short	0x010a
        /*06f2*/ 	.byte	0xff
	.zero		1


	//   ....[96]....
        /*06f4*/ 	.word	0x00006f60
        /*06f8*/ 	.word	0x00000000
        /*06fc*/ 	.word	0x00000000
        /*0700*/ 	.short	0x0101
        /*0702*/ 	.byte	0xff
	.zero		1


	//   ....[97]....
        /*0704*/ 	.word	0x00007370
        /*0708*/ 	.word	0x000000ff
        /*070c*/ 	.word	0x00000000
        /*0710*/ 	.short	0x0101
        /*0712*/ 	.byte	0x04
	.zero		1


	//   ....[98]....
        /*0714*/ 	.word	0x00007c70
        /*0718*/ 	.word	0x00000000
        /*071c*/ 	.word	0x00000120
        /*0720*/ 	.short	0x010a
        /*0722*/ 	.byte	0xff
	.zero		1


	//   ....[99]....
        /*0724*/ 	.word	0x00007cd0
        /*0728*/ 	.word	0x00000000
        /*072c*/ 	.word	0x00000040
        /*0730*/ 	.short	0x010a
        /*0732*/ 	.byte	0xff
	.zero		1


	//   ....[100]....
        /*0734*/ 	.word	0x00007d30
        /*0738*/ 	.word	0x00000000
        /*073c*/ 	.word	0x00000040
        /*0740*/ 	.short	0x010a
        /*0742*/ 	.byte	0xff
	.zero		1


	//   ....[101]....
        /*0744*/ 	.word	0x00007d80
        /*0748*/ 	.word	0x00000003
        /*074c*/ 	.word	0x000000b0
        /*0750*/ 	.short	0x010a
        /*0752*/ 	.byte	0xff
	.zero		1


	//   ....[102]....
        /*0754*/ 	.word	0x00007de0
        /*0758*/ 	.word	0x00000000
        /*075c*/ 	.word	0x00000000
        /*0760*/ 	.short	0x010a
        /*0762*/ 	.byte	0xff
	.zero		1


	//   ....[103]....
        /*0764*/ 	.word	0x00007e40
        /*0768*/ 	.word	0x00000000
        /*076c*/ 	.word	0x00000000
        /*0770*/ 	.short	0x010a
        /*0772*/ 	.byte	0xff
	.zero		1


	//   ....[104]....
        /*0774*/ 	.word	0x00007ea0
        /*0778*/ 	.word	0x00000000
        /*077c*/ 	.word	0x00000000
        /*0780*/ 	.short	0x010a
        /*0782*/ 	.byte	0xff
	.zero		1


	//   ....[105]....
        /*0784*/ 	.word	0x00007f00
        /*0788*/ 	.word	0x00000000
        /*078c*/ 	.word	0x00000000
        /*0790*/ 	.short	0x010a
        /*0792*/ 	.byte	0xff
	.zero		1


	//   ....[106]....
        /*0794*/ 	.word	0x00007f60
        /*0798*/ 	.word	0x00000000
        /*079c*/ 	.word	0x00000000
        /*07a0*/ 	.short	0x010a
        /*07a2*/ 	.byte	0xff
	.zero		1


	//   ....[107]....
        /*07a4*/ 	.word	0x00007fc0
        /*07a8*/ 	.word	0x00000000
        /*07ac*/ 	.word	0x00000000
        /*07b0*/ 	.short	0x010a
        /*07b2*/ 	.byte	0xff
	.zero		1


	//   ....[108]....
        /*07b4*/ 	.word	0x00008020
        /*07b8*/ 	.word	0x00000000
        /*07bc*/ 	.word	0x00000000
        /*07c0*/ 	.short	0x010a
        /*07c2*/ 	.byte	0xff
	.zero		1


	//   ....[109]....
        /*07c4*/ 	.word	0x00008070
        /*07c8*/ 	.word	0x00000002
        /*07cc*/ 	.word	0x00000110
        /*07d0*/ 	.short	0x010a
        /*07d2*/ 	.byte	0xff
	.zero		1


	//   ....[110]....
        /*07d4*/ 	.word	0x000080d0
        /*07d8*/ 	.word	0x00000002
        /*07dc*/ 	.word	0x000000c0
        /*07e0*/ 	.short	0x010a
        /*07e2*/ 	.byte	0xff
	.zero		1


	//   ....[111]....
        /*07e4*/ 	.word	0x00008120
        /*07e8*/ 	.word	0x00000002
        /*07ec*/ 	.word	0x000000b0
        /*07f0*/ 	.short	0x010a
        /*07f2*/ 	.byte	0xff
	.zero		1


	//   ....[112]....
        /*07f4*/ 	.word	0x00008180
        /*07f8*/ 	.word	0x00000000
        /*07fc*/ 	.word	0x000000c0
        /*0800*/ 	.short	0x010a
        /*0802*/ 	.byte	0xff
	.zero		1


	//   ....[113]....
        /*0804*/ 	.word	0x000081d0
        /*0808*/ 	.word	0x00000000
        /*080c*/ 	.word	0x000000b0
        /*0810*/ 	.short	0x010a
        /*0812*/ 	.byte	0xff
	.zero		1


	//   ....[114]....
        /*0814*/ 	.word	0x00008230
        /*0818*/ 	.word	0x00000002
        /*081c*/ 	.word	0x000000f0
        /*0820*/ 	.short	0x010a
        /*0822*/ 	.byte	0xff
	.zero		1


	//   ....[115]....
        /*0824*/ 	.word	0x00008290
        /*0828*/ 	.word	0x00000000
        /*082c*/ 	.word	0x00000000
        /*0830*/ 	.short	0x010a
        /*0832*/ 	.byte	0xff
	.zero		1


	//   ....[116]....
        /*0834*/ 	.word	0x000082f0
        /*0838*/ 	.word	0x00000000
        /*083c*/ 	.word	0x00000000
        /*0840*/ 	.short	0x010a
        /*0842*/ 	.byte	0xff
	.zero		1


	//   ....[117]....
        /*0844*/ 	.word	0x00008350
        /*0848*/ 	.word	0x00000000
        /*084c*/ 	.word	0x00000000
        /*0850*/ 	.short	0x010a
        /*0852*/ 	.byte	0xff
	.zero		1


	//   ....[118]....
        /*0854*/ 	.word	0x000083b0
        /*0858*/ 	.word	0x00000000
        /*085c*/ 	.word	0x00000000
        /*0860*/ 	.short	0x010a
        /*0862*/ 	.byte	0xff
	.zero		1


	//   ....[119]....
        /*0864*/ 	.word	0x00008410
        /*0868*/ 	.word	0x00000000
        /*086c*/ 	.word	0x00000000
        /*0870*/ 	.short	0x010a
        /*0872*/ 	.byte	0xff
	.zero		1


	//   ....[120]....
        /*0874*/ 	.word	0x00008460
        /*0878*/ 	.word	0x00000008
        /*087c*/ 	.word	0x000000b0
        /*0880*/ 	.short	0x010a
        /*0882*/ 	.byte	0xff
	.zero		1


	//   ....[121]....
        /*0884*/ 	.word	0x000084c0
        /*0888*/ 	.word	0x00000000
        /*088c*/ 	.word	0x000000a8
        /*0890*/ 	.short	0x010a
        /*0892*/ 	.byte	0xff
	.zero		1


	//   ....[122]....
        /*0894*/ 	.word	0x00008520
        /*0898*/ 	.word	0x00000000
        /*089c*/ 	.word	0x00000090
        /*08a0*/ 	.short	0x010a
        /*08a2*/ 	.byte	0xff
	.zero		1


	//   ....[123]....
        /*08a4*/ 	.word	0x00008580
        /*08a8*/ 	.word	0x00000000
        /*08ac*/ 	.word	0x00000098
        /*08b0*/ 	.short	0x010a
        /*08b2*/ 	.byte	0xff
	.zero		1


	//   ....[124]....
        /*08b4*/ 	.word	0x000085e0
        /*08b8*/ 	.word	0x00000000
        /*08bc*/ 	.word	0x00000090
        /*08c0*/ 	.short	0x010a
        /*08c2*/ 	.byte	0xff
	.zero		1


	//   ....[125]....
        /*08c4*/ 	.word	0x00008630
        /*08c8*/ 	.word	0x00000003
        /*08cc*/ 	.word	0x000000b0
        /*08d0*/ 	.short	0x010a
        /*08d2*/ 	.byte	0xff
	.zero		1


	//   ....[126]....
        /*08d4*/ 	.word	0x00008680
        /*08d8*/ 	.word	0x00000003
        /*08dc*/ 	.word	0x00000080
        /*08e0*/ 	.short	0x010a
        /*08e2*/ 	.byte	0xff
	.zero		1


	//   ....[127]....
        /*08e4*/ 	.word	0x000086d0
        /*08e8*/ 	.word	0x0000002b
        /*08ec*/ 	.word	0x000000d0
        /*08f0*/ 	.short	0x010a
        /*08f2*/ 	.byte	0xff
	.zero		1


	//   ....[128]....
        /*08f4*/ 	.word	0x00008720
        /*08f8*/ 	.word	0x00000003
        /*08fc*/ 	.word	0x00000080
        /*0900*/ 	.short	0x010a
        /*0902*/ 	.byte	0xff
	.zero		1


	//----- nvinfo : EIATTR_NUM_MBARRIERS
	.align		4
.L_47:
        /*0904*/ 	.byte	0x03, 0x38
        /*0906*/ 	.short	0x0026


	//----- nvinfo : EIATTR_EXIT_INSTR_OFFSETS
	.align		4
        /*0908*/ 	.byte	0x04, 0x1c
        /*090a*/ 	.short	(.L_49 - .L_48)


	//   ....[0]....
.L_48:
        /*090c*/ 	.word	0x00002c10


	//   ....[1]....
        /*0910*/ 	.word	0x00003100


	//   ....[2]....
        /*0914*/ 	.word	0x00003160


	//   ....[3]....
        /*0918*/ 	.word	0x000040d0


	//   ....[4]....
        /*091c*/ 	.word	0x00004f90


	//   ....[5]....
        /*0920*/ 	.word	0x00004fd0


	//   ....[6]....
        /*0924*/ 	.word	0x00007c60


	//----- nvinfo : EIATTR_MAX_THREADS
	.align		4
.L_49:
        /*0928*/ 	.byte	0x04, 0x05
        /*092a*/ 	.short	(.L_51 - .L_50)
.L_50:
        /*092c*/ 	.word	0x00000100
        /*0930*/ 	.word	0x00000001
        /*0934*/ 	.word	0x00000001


	//----- nvinfo : EIATTR_CRS_STACK_SIZE
	.align		4
.L_51:
        /*0938*/ 	.byte	0x04, 0x1e
        /*093a*/ 	.short	(.L_53 - .L_52)
.L_52:
        /*093c*/ 	.word	0x00000000


	//----- nvinfo : EIATTR_CBANK_PARAM_SIZE
	.align		4
.L_53:
        /*0940*/ 	.byte	0x03, 0x19
        /*0942*/ 	.short	0x0800


	//----- nvinfo : EIATTR_PARAM_CBANK
	.align		4
        /*0944*/ 	.byte	0x04, 0x0a
        /*0946*/ 	.short	(.L_55 - .L_54)
	.align		4
.L_54:
        /*0948*/ 	.word	index@(.nv.constant0._ZN7cutlass13device_kernelINS_4gemm6kernel13GemmUniversalIN4cute5tupleIJiiiiEEENS1_10collective13CollectiveMmaINS1_35MainloopSm100TmaUmmaWarpSpecializedILi8ELi2ELi4ENS5_IJNS4_1CILi4EEENSA_ILi1EEESC_EEEEENS5_IJNSA_ILi64EEENSA_ILi128EEESG_EEEaNS5_IJlSC_lEEEaSI_NS4_8TiledMMAINS4_8MMA_AtomIJNS4_15SM100_MMA_S8_SSIaaiLi64ELi128ELNS4_4UMMA5MajorE0ELSN_0ELNSM_8SaturateE0EEEEEENS4_6LayoutINS5_IJSC_SC_SC_EEENS5_IJNSA_ILi0EEEST_ST_EEEEENS5_IJNS4_10UnderscoreESW_SW_EEEEENS4_13SM90_TMA_LOADENS4_14ComposedLayoutINS4_7SwizzleILi3ELi4ELi3EEENS4_18smem_ptr_flag_bitsILi8EEENSR_INS5_IJNSA_ILi8EEESG_EEENS5_IJSG_SC_EEEEEEEvNS4_8identityENS4_23SM90_TMA_LOAD_MULTICASTES19_vS1A_EENS_8epilogue10collective18CollectiveEpilogueINS1D_23Sm100TmaWarpSpecializedILi2ELi2ELi32ELb0ELb0EEEJSH_NS5_IJNSR_ISF_SC_EES1I_EEEaSI_aSI_NS1D_6fusion15FusionCallbacksIS1H_NS1K_17LinearCombinationIaiaiLNS_15FloatRoundStyleE2EEESH_S1J_JEEENS4_5SM1004TMEM4LOAD26SM100_TMEM_LOAD_16dp32b32xESZ_NS10_INS11_ILi2ELi4ELi3EEES14_NSR_INS5_IJS15_SF_EEENS5_IJSF_SC_EEEEEEENS4_39AutoVectorizingCopyWithAssumedAlignmentILi128EEENS4_14SM90_TMA_STOREES1Y_S20_S20_EEEvvEEEEvNT_6ParamsE)
        /*094c*/ 	.short	0x0380
        /*094e*/ 	.short	0x0800


	//----- nvinfo : EIATTR_SW_WAR
	.align		4
.L_55:
        /*0950*/ 	.byte	0x04, 0x36
        /*0952*/ 	.short	(.L_57 - .L_56)
.L_56:
        /*0954*/ 	.word	0x00000008
.L_57:


//--------------------- .nv.callgraph             --------------------------
	.section	.nv.callgraph,"",@"SHT_CUDA_CALLGRAPH"
	.align	4
	.sectionentsize	8
	.align		4
        /*0000*/ 	.word	0x00000000
	.align		4
        /*0004*/ 	.word	0xffffffff
	.align		4
        /*0008*/ 	.word	index@(_ZN7cutlass13device_kernelINS_4gemm6kernel13GemmUniversalIN4cute5tupleIJiiiiEEENS1_10collective13CollectiveMmaINS1_35MainloopSm100TmaUmmaWarpSpecializedILi8ELi2ELi4ENS5_IJNS4_1CILi4EEENSA_ILi1EEESC_EEEEENS5_IJNSA_ILi64EEENSA_ILi128EEESG_EEEaNS5_IJlSC_lEEEaSI_NS4_8TiledMMAINS4_8MMA_AtomIJNS4_15SM100_MMA_S8_SSIaaiLi64ELi128ELNS4_4UMMA5MajorE0ELSN_0ELNSM_8SaturateE0EEEEEENS4_6LayoutINS5_IJSC_SC_SC_EEENS5_IJNSA_ILi0EEEST_ST_EEEEENS5_IJNS4_10UnderscoreESW_SW_EEEEENS4_13SM90_TMA_LOADENS4_14ComposedLayoutINS4_7SwizzleILi3ELi4ELi3EEENS4_18smem_ptr_flag_bitsILi8EEENSR_INS5_IJNSA_ILi8EEESG_EEENS5_IJSG_SC_EEEEEEEvNS4_8identityENS4_23SM90_TMA_LOAD_MULTICASTES19_vS1A_EENS_8epilogue10collective18CollectiveEpilogueINS1D_23Sm100TmaWarpSpecializedILi2ELi2ELi32ELb0ELb0EEEJSH_NS5_IJNSR_ISF_SC_EES1I_EEEaSI_aSI_NS1D_6fusion15FusionCallbacksIS1H_NS1K_17LinearCombinationIaiaiLNS_15FloatRoundStyleE2EEESH_S1J_JEEENS4_5SM1004TMEM4LOAD26SM100_TMEM_LOAD_16dp32b32xESZ_NS10_INS11_ILi2ELi4ELi3EEES14_NSR_INS5_IJS15_SF_EEENS5_IJSF_SC_EEEEEEENS4_39AutoVectorizingCopyWithAssumedAlignmentILi128EEENS4_14SM90_TMA_STOREES1Y_S20_S20_EEEvvEEEEvNT_6ParamsE)
	.align		4
        /*000c*/ 	.word	index@(__assertfail)
	.align		4
        /*0010*/ 	.word	0x00000000
	.align		4
        /*0014*/ 	.word	0xfffffffe
	.align		4
        /*0018*/ 	.word	0x00000000
	.align		4
        /*001c*/ 	.word	0xfffffffd
	.align		4
        /*0020*/ 	.word	0x00000000
	.align		4
        /*0024*/ 	.word	0xfffffffc


//--------------------- .nv.constant4             --------------------------
	.section	.nv.constant4,"a",@progbits
	.align	8
	.align		8
.nv.constant4:
        /*0000*/ 	.dword	__assertfail
	.align		8
        /*0008*/ 	.dword	__unnamed_1
	.align		8
        /*0010*/ 	.dword	__unnamed_2
	.align		8
        /*0018*/ 	.dword	_ZN40_INTERNAL_a250640f_4_k_cu_9ffec9c1_187774cuda3std3__45__cpo5beginE
	.align		8
        /*0020*/ 	.dword	_ZN40_INTERNAL_a250640f_4_k_cu_9ffec9c1_187774cuda3std3__45__cpo3endE
	.align		8
        /*0028*/ 	.dword	_ZN40_INTERNAL_a250640f_4_k_cu_9ffec9c1_187774cuda3std3__45__cpo6cbeginE
	.align		8
        /*0030*/ 	.dword	_ZN40_INTERNAL_a250640f_4_k_cu_9ffec9c1_187774cuda3std3__45__cpo4cendE
	.align		8
        /*0038*/ 	.dword	_ZN40_INTERNAL_a250640f_4_k_cu_9ffec9c1_187774cuda3std3__442_GLOBAL__N__a250640f_4_k_cu_9ffec9c1_187776ignoreE
	.align		8
        /*0040*/ 	.dword	_ZN40_INTERNAL_a250640f_4_k_cu_9ffec9c1_187774cuda3std3__419piecewise_constructE
	.align		8
        /*0048*/ 	.dword	_ZN40_INTERNAL_a250640f_4_k_cu_9ffec9c1_187774cuda3std3__48in_placeE
	.align		8
        /*0050*/ 	.dword	_ZN40_INTERNAL_a250640f_4_k_cu_9ffec9c1_187774cuda3std6ranges3__45__cpo4swapE
	.align		8
        /*0058*/ 	.dword	_ZN40_INTERNAL_a250640f_4_k_cu_9ffec9c1_187774cuda3std6ranges3__45__cpo9iter_moveE
	.align		8
        /*0060*/ 	.dword	_ZN40_INTERNAL_a250640f_4_k_cu_9ffec9c1_187774cute7productE
	.align		8
        /*0068*/ 	.dword	_ZN40_INTERNAL_a250640f_4_k_cu_9ffec9c1_187774cute1_E
	.align		8
        /*0070*/ 	.dword	$str$25
	.align		8
        /*0078*/ 	.dword	$str$26
	.align		8
        /*0080*/ 	.dword	$str$27
	.align		8
        /*0088*/ 	.dword	$str$28


//--------------------- .text._ZN7cutlass13device_kernelINS_4gemm6kernel13GemmUniversalIN4cute5tupleIJiiiiEEENS1_10collective13CollectiveMmaINS1_35MainloopSm100TmaUmmaWarpSpecializedILi8ELi2ELi4ENS5_IJNS4_1CILi4EEENSA_ILi1EEESC_EEEEENS5_IJNSA_ILi64EEENSA_ILi128EEESG_EEEaNS5_IJlSC_lEEEaSI_NS4_8TiledMMAINS4_8MMA_AtomIJNS4_15SM100_MMA_S8_SSIaaiLi64ELi128ELNS4_4UMMA5MajorE0ELSN_0ELNSM_8SaturateE0EEEEEENS4_6LayoutINS5_IJSC_SC_SC_EEENS5_IJNSA_ILi0EEEST_ST_EEEEENS5_IJNS4_10UnderscoreESW_SW_EEEEENS4_13SM90_TMA_LOADENS4_14ComposedLayoutINS4_7SwizzleILi3ELi4ELi3EEENS4_18smem_ptr_flag_bitsILi8EEENSR_INS5_IJNSA_ILi8EEESG_EEENS5_IJSG_SC_EEEEEEEvNS4_8identityENS4_23SM90_TMA_LOAD_MULTICASTES19_vS1A_EENS_8epilogue10collective18CollectiveEpilogueINS1D_23Sm100TmaWarpSpecializedILi2ELi2ELi32ELb0ELb0EEEJSH_NS5_IJNSR_ISF_SC_EES1I_EEEaSI_aSI_NS1D_6fusion15FusionCallbacksIS1H_NS1K_17LinearCombinationIaiaiLNS_15FloatRoundStyleE2EEESH_S1J_JEEENS4_5SM1004TMEM4LOAD26SM100_TMEM_LOAD_16dp32b32xESZ_NS10_INS11_ILi2ELi4ELi3EEES14_NSR_INS5_IJS15_SF_EEENS5_IJSF_SC_EEEEEEENS4_39AutoVectorizingCopyWithAssumedAlignmentILi128EEENS4_14SM90_TMA_STOREES1Y_S20_S20_EEEvvEEEEvNT_6ParamsE --------------------------
	.section	.text._ZN7cutlass13device_kernelINS_4gemm6kernel13GemmUniversalIN4cute5tupleIJiiiiEEENS1_10collective13CollectiveMmaINS1_35MainloopSm100TmaUmmaWarpSpecializedILi8ELi2ELi4ENS5_IJNS4_1CILi4EEENSA_ILi1EEESC_EEEEENS5_IJNSA_ILi64EEENSA_ILi128EEESG_EEEaNS5_IJlSC_lEEEaSI_NS4_8TiledMMAINS4_8MMA_AtomIJNS4_15SM100_MMA_S8_SSIaaiLi64ELi128ELNS4_4UMMA5MajorE0ELSN_0ELNSM_8SaturateE0EEEEEENS4_6LayoutINS5_IJSC_SC_SC_EEENS5_IJNSA_ILi0EEEST_ST_EEEEENS5_IJNS4_10UnderscoreESW_SW_EEEEENS4_13SM90_TMA_LOADENS4_14ComposedLayoutINS4_7SwizzleILi3ELi4ELi3EEENS4_18smem_ptr_flag_bitsILi8EEENSR_INS5_IJNSA_ILi8EEESG_EEENS5_IJSG_SC_EEEEEEEvNS4_8identityENS4_23SM90_TMA_LOAD_MULTICASTES19_vS1A_EENS_8epilogue10collective18CollectiveEpilogueINS1D_23Sm100TmaWarpSpecializedILi2ELi2ELi32ELb0ELb0EEEJSH_NS5_IJNSR_ISF_SC_EES1I_EEEaSI_aSI_NS1D_6fusion15FusionCallbacksIS1H_NS1K_17LinearCombinationIaiaiLNS_15FloatRoundStyleE2EEESH_S1J_JEEENS4_5SM1004TMEM4LOAD26SM100_TMEM_LOAD_16dp32b32xESZ_NS10_INS11_ILi2ELi4ELi3EEES14_NSR_INS5_IJS15_SF_EEENS5_IJSF_SC_EEEEEEENS4_39AutoVectorizingCopyWithAssumedAlignmentILi128EEENS4_14SM90_TMA_STOREES1Y_S20_S20_EEEvvEEEEvNT_6ParamsE,"ax",@progbits
	.align	128
.text._ZN7cutlass13device_kernelINS_4gemm6kernel13GemmUniversalIN4cute5tupleIJiiiiEEENS1_10collective13CollectiveMmaINS1_35MainloopSm100TmaUmmaWarpSpecializedILi8ELi2ELi4ENS5_IJNS4_1CILi4EEENSA_ILi1EEESC_EEEEENS5_IJNSA_ILi64EEENSA_ILi128EEESG_EEEaNS5_IJlSC_lEEEaSI_NS4_8TiledMMAINS4_8MMA_AtomIJNS4_15SM100_MMA_S8_SSIaaiLi64ELi128ELNS4_4UMMA5MajorE0ELSN_0ELNSM_8SaturateE0EEEEEENS4_6LayoutINS5_IJSC_SC_SC_EEENS5_IJNSA_ILi0EEEST_ST_EEEEENS5_IJNS4_10UnderscoreESW_SW_EEEEENS4_13SM90_TMA_LOADENS4_14ComposedLayoutINS4_7SwizzleILi3ELi4ELi3EEENS4_18smem_ptr_flag_bitsILi8EEENSR_INS5_IJNSA_ILi8EEESG_EEENS5_IJSG_SC_EEEEEEEvNS4_8identityENS4_23SM90_TMA_LOAD_MULTICASTES19_vS1A_EENS_8epilogue10collective18CollectiveEpilogueINS1D_23Sm100TmaWarpSpecializedILi2ELi2ELi32ELb0ELb0EEEJSH_NS5_IJNSR_ISF_SC_EES1I_EEEaSI_aSI_NS1D_6fusion15FusionCallbacksIS1H_NS1K_17LinearCombinationIaiaiLNS_15FloatRoundStyleE2EEESH_S1J_JEEENS4_5SM1004TMEM4LOAD26SM100_TMEM_LOAD_16dp32b32xESZ_NS10_INS11_ILi2ELi4ELi3EEES14_NSR_INS5_IJS15_SF_EEENS5_IJSF_SC_EEEEEEENS4_39AutoVectorizingCopyWithAssumedAlignmentILi128EEENS4_14SM90_TMA_STOREES1Y_S20_S20_EEEvvEEEEvNT_6ParamsE:
        .type           _ZN7cutlass13device_kernelINS_4gemm6kernel13GemmUniversalIN4cute5tupleIJiiiiEEENS1_10collective13CollectiveMmaINS1_35MainloopSm100TmaUmmaWarpSpecializedILi8ELi2ELi4ENS5_IJNS4_1CILi4EEENSA_ILi1EEESC_EEEEENS5_IJNSA_ILi64EEENSA_ILi128EEESG_EEEaNS5_IJlSC_lEEEaSI_NS4_8TiledMMAINS4_8MMA_AtomIJNS4_15SM100_MMA_S8_SSIaaiLi64ELi128ELNS4_4UMMA5MajorE0ELSN_0ELNSM_8SaturateE0EEEEEENS4_6LayoutINS5_IJSC_SC_SC_EEENS5_IJNSA_ILi0EEEST_ST_EEEEENS5_IJNS4_10UnderscoreESW_SW_EEEEENS4_13SM90_TMA_LOADENS4_14ComposedLayoutINS4_7SwizzleILi3ELi4ELi3EEENS4_18smem_ptr_flag_bitsILi8EEENSR_INS5_IJNSA_ILi8EEESG_EEENS5_IJSG_SC_EEEEEEEvNS4_8identityENS4_23SM90_TMA_LOAD_MULTICASTES19_vS1A_EENS_8epilogue10collective18CollectiveEpilogueINS1D_23Sm100TmaWarpSpecializedILi2ELi2ELi32ELb0ELb0EEEJSH_NS5_IJNSR_ISF_SC_EES1I_EEEaSI_aSI_NS1D_6fusion15FusionCallbacksIS1H_NS1K_17LinearCombinationIaiaiLNS_15FloatRoundStyleE2EEESH_S1J_JEEENS4_5SM1004TMEM4LOAD26SM100_TMEM_LOAD_16dp32b32xESZ_NS10_INS11_ILi2ELi4ELi3EEES14_NSR_INS5_IJS15_SF_EEENS5_IJSF_SC_EEEEEEENS4_39AutoVectorizingCopyWithAssumedAlignmentILi128EEENS4_14SM90_TMA_STOREES1Y_S20_S20_EEEvvEEEEvNT_6ParamsE,@function
        .size           _ZN7cutlass13device_kernelINS_4gemm6kernel13GemmUniversalIN4cute5tupleIJiiiiEEENS1_10collective13CollectiveMmaINS1_35MainloopSm100TmaUmmaWarpSpecializedILi8ELi2ELi4ENS5_IJNS4_1CILi4EEENSA_ILi1EEESC_EEEEENS5_IJNSA_ILi64EEENSA_ILi128EEESG_EEEaNS5_IJlSC_lEEEaSI_NS4_8TiledMMAINS4_8MMA_AtomIJNS4_15SM100_MMA_S8_SSIaaiLi64ELi128ELNS4_4UMMA5MajorE0ELSN_0ELNSM_8SaturateE0EEEEEENS4_6LayoutINS5_IJSC_SC_SC_EEENS5_IJNSA_ILi0EEEST_ST_EEEEENS5_IJNS4_10UnderscoreESW_SW_EEEEENS4_13SM90_TMA_LOADENS4_14ComposedLayoutINS4_7SwizzleILi3ELi4ELi3EEENS4_18smem_ptr_flag_bitsILi8EEENSR_INS5_IJNSA_ILi8EEESG_EEENS5_IJSG_SC_EEEEEEEvNS4_8identityENS4_23SM90_TMA_LOAD_MULTICASTES19_vS1A_EENS_8epilogue10collective18CollectiveEpilogueINS1D_23Sm100TmaWarpSpecializedILi2ELi2ELi32ELb0ELb0EEEJSH_NS5_IJNSR_ISF_SC_EES1I_EEEaSI_aSI_NS1D_6fusion15FusionCallbacksIS1H_NS1K_17LinearCombinationIaiaiLNS_15FloatRoundStyleE2EEESH_S1J_JEEENS4_5SM1004TMEM4LOAD26SM100_TMEM_LOAD_16dp32b32xESZ_NS10_INS11_ILi2ELi4ELi3EEES14_NSR_INS5_IJS15_SF_EEENS5_IJSF_SC_EEEEEEENS4_39AutoVectorizingCopyWithAssumedAlignmentILi128EEENS4_14SM90_TMA_STOREES1Y_S20_S20_EEEvvEEEEvNT_6ParamsE,(.L_x_162 - _ZN7cutlass13device_kernelINS_4gemm6kernel13GemmUniversalIN4cute5tupleIJiiiiEEENS1_10collective13CollectiveMmaINS1_35MainloopSm100TmaUmmaWarpSpecializedILi8ELi2ELi4ENS5_IJNS4_1CILi4EEENSA_ILi1EEESC_EEEEENS5_IJNSA_ILi64EEENSA_ILi128EEESG_EEEaNS5_IJlSC_lEEEaSI_NS4_8TiledMMAINS4_8MMA_AtomIJNS4_15SM100_MMA_S8_SSIaaiLi64ELi128ELNS4_4UMMA5MajorE0ELSN_0ELNSM_8SaturateE0EEEEEENS4_6LayoutINS5_IJSC_SC_SC_EEENS5_IJNSA_ILi0EEEST_ST_EEEEENS5_IJNS4_10UnderscoreESW_SW_EEEEENS4_13SM90_TMA_LOADENS4_14ComposedLayoutINS4_7SwizzleILi3ELi4ELi3EEENS4_18smem_ptr_flag_bitsILi8EEENSR_INS5_IJNSA_ILi8EEESG_EEENS5_IJSG_SC_EEEEEEEvNS4_8identityENS4_23SM90_TMA_LOAD_MULTICASTES19_vS1A_EENS_8epilogue10collective18CollectiveEpilogueINS1D_23Sm100TmaWarpSpecializedILi2ELi2ELi32ELb0ELb0EEEJSH_NS5_IJNSR_ISF_SC_EES1I_EEEaSI_aSI_NS1D_6fusion15FusionCallbacksIS1H_NS1K_17LinearCombinationIaiaiLNS_15FloatRoundStyleE2EEESH_S1J_JEEENS4_5SM1004TMEM4LOAD26SM100_TMEM_LOAD_16dp32b32xESZ_NS10_INS11_ILi2ELi4ELi3EEES14_NSR_INS5_IJS15_SF_EEENS5_IJSF_SC_EEEEEEENS4_39AutoVectorizingCopyWithAssumedAlignmentILi128EEENS4_14SM90_TMA_STOREES1Y_S20_S20_EEEvvEEEEvNT_6ParamsE)
        .other          _ZN7cutlass13device_kernelINS_4gemm6kernel13GemmUniversalIN4cute5tupleIJiiiiEEENS1_10collective13CollectiveMmaINS1_35MainloopSm100TmaUmmaWarpSpecializedILi8ELi2ELi4ENS5_IJNS4_1CILi4EEENSA_ILi1EEESC_EEEEENS5_IJNSA_ILi64EEENSA_ILi128EEESG_EEEaNS5_IJlSC_lEEEaSI_NS4_8TiledMMAINS4_8MMA_AtomIJNS4_15SM100_MMA_S8_SSIaaiLi64ELi128ELNS4_4UMMA5MajorE0ELSN_0ELNSM_8SaturateE0EEEEEENS4_6LayoutINS5_IJSC_SC_SC_EEENS5_IJNSA_ILi0EEEST_ST_EEEEENS5_IJNS4_10UnderscoreESW_SW_EEEEENS4_13SM90_TMA_LOADENS4_14ComposedLayoutINS4_7SwizzleILi3ELi4ELi3EEENS4_18smem_ptr_flag_bitsILi8EEENSR_INS5_IJNSA_ILi8EEESG_EEENS5_IJSG_SC_EEEEEEEvNS4_8identityENS4_23SM90_TMA_LOAD_MULTICASTES19_vS1A_EENS_8epilogue10collective18CollectiveEpilogueINS1D_23Sm100TmaWarpSpecializedILi2ELi2ELi32ELb0ELb0EEEJSH_NS5_IJNSR_ISF_SC_EES1I_EEEaSI_aSI_NS1D_6fusion15FusionCallbacksIS1H_NS1K_17LinearCombinationIaiaiLNS_15FloatRoundStyleE2EEESH_S1J_JEEENS4_5SM1004TMEM4LOAD26SM100_TMEM_LOAD_16dp32b32xESZ_NS10_INS11_ILi2ELi4ELi3EEES14_NSR_INS5_IJS15_SF_EEENS5_IJSF_SC_EEEEEEENS4_39AutoVectorizingCopyWithAssumedAlignmentILi128EEENS4_14SM90_TMA_STOREES1Y_S20_S20_EEEvvEEEEvNT_6ParamsE,@"STO_CUDA_ENTRY STV_DEFAULT"
_ZN7cutlass13device_kernelINS_4gemm6kernel13GemmUniversalIN4cute5tupleIJiiiiEEENS1_10collective13CollectiveMmaINS1_35MainloopSm100TmaUmmaWarpSpecializedILi8ELi2ELi4ENS5_IJNS4_1CILi4EEENSA_ILi1EEESC_EEEEENS5_IJNSA_ILi64EEENSA_ILi128EEESG_EEEaNS5_IJlSC_lEEEaSI_NS4_8TiledMMAINS4_8MMA_AtomIJNS4_15SM100_MMA_S8_SSIaaiLi64ELi128ELNS4_4UMMA5MajorE0ELSN_0ELNSM_8SaturateE0EEEEEENS4_6LayoutINS5_IJSC_SC_SC_EEENS5_IJNSA_ILi0EEEST_ST_EEEEENS5_IJNS4_10UnderscoreESW_SW_EEEEENS4_13SM90_TMA_LOADENS4_14ComposedLayoutINS4_7SwizzleILi3ELi4ELi3EEENS4_18smem_ptr_flag_bitsILi8EEENSR_INS5_IJNSA_ILi8EEESG_EEENS5_IJSG_SC_EEEEEEEvNS4_8identityENS4_23SM90_TMA_LOAD_MULTICASTES19_vS1A_EENS_8epilogue10collective18CollectiveEpilogueINS1D_23Sm100TmaWarpSpecializedILi2ELi2ELi32ELb0ELb0EEEJSH_NS5_IJNSR_ISF_SC_EES1I_EEEaSI_aSI_NS1D_6fusion15FusionCallbacksIS1H_NS1K_17LinearCombinationIaiaiLNS_15FloatRoundStyleE2EEESH_S1J_JEEENS4_5SM1004TMEM4LOAD26SM100_TMEM_LOAD_16dp32b32xESZ_NS10_INS11_ILi2ELi4ELi3EEES14_NSR_INS5_IJS15_SF_EEENS5_IJSF_SC_EEEEEEENS4_39AutoVectorizingCopyWithAssumedAlignmentILi128EEENS4_14SM90_TMA_STOREES1Y_S20_S20_EEEvvEEEEvNT_6ParamsE:
[----:B------:R-:W1:Y:S01]  /*0000*/  LDC R1, c[0x0][0x37c] ;  /* 0x0000df00ff017b82 */ /* 0x000e620000000800 */
[----:B------:R-:W2:Y:S01]  /*0010*/  S2R R84, SR_TID.X ;  /* 0x0000000000547919 */ /* 0x000ea20000002100 */
[----:B------:R-:W3:Y:S01]  /*0020*/  LDCU.64 UR8, c[0x0][0x890] ;  /* 0x00011200ff0877ac */ /* 0x000ee20008000a00 */
[----:B------:R-:W-:Y:S02]  /*0030*/  PRMT R74, RZ, 0x7610, R74 ;  /* 0x00007610ff4a7816 */ /* 0x000fe4000000004a */
[----:B------:R-:W-:Y:S01]  /*0040*/  ELECT P3, URZ, PT ;  /* 0x0000000000ff782f */ /* 0x000fe20003860000 */
[----:B---3--:R-:W-:-:S04]  /*0050*/  UISETP.NE.U32.AND UP0, UPT, UR8, URZ, UPT ;  /* 0x000000ff0800728c */ /* 0x008fc8000bf05070 */
[----:B------:R-:W-:Y:S01]  /*0060*/  UISETP.NE.AND.EX UP0, UPT, UR9, URZ, UPT, UP0 ;  /* 0x000000ff0900728c */ /* 0x000fe2000bf05300 */
[----:B--2---:R-:W-:-:S05]  /*0070*/  SHF.R.U32.HI R75, RZ, 0x5, R84 ;  /* 0x00000005ff4b7819 */ /* 0x004fca0000011654 */
[----:B------:R-:W2:Y:S02]  /*0080*/  SHFL.IDX PT, R0, R75, RZ, 0x1f ;  /* 0x00001fff4b007589 */ /* 0x000ea400000e0000 */
[----:B--2---:R-:W-:Y:S01]  /*0090*/  R2UR UR18, R0 ;  /* 0x00000000001272ca */ /* 0x004fe200000e0000 */
[----:B-1----:R-:W-:-:S14]  /*00a0*/  BRA.U UP0, `(.L_x_0) ;  /* 0x0000000100307547 */ /* 0x002fdc000b800000 */
[----:B------:R-:W1:Y:S02]  /*00b0*/  LDCU.64 UR4, c[0x0][0x888] ;  /* 0x00011100ff0477ac */ /* 0x000e640008000a00 */
[----:B-1----:R-:W-:-:S04]  /*00c0*/  UISETP.NE.U32.AND UP0, UPT, UR4, URZ, UPT ;  /* 0x000000ff0400728c */ /* 0x002fc8000bf05070 */
[----:B------:R-:W-:-:S09]  /*00d0*/  UISETP.NE.AND.EX UP0, UPT, UR5, URZ, UPT, UP0 ;  /* 0x000000ff0500728c */ /* 0x000fd2000bf05300 */
[----:B------:R-:W-:Y:S05]  /*00e0*/  BRA.U !UP0, `(.L_x_1) ;  /* 0x0000000108147547 */ /* 0x000fea000b800000 */
[----:B------:R-:W1:Y:S01]  /*00f0*/  LDC.64 R40, c[0x0][0x888] ;  /* 0x00022200ff287b82 */ /* 0x000e620000000a00 */
[----:B------:R-:W1:Y:S02]  /*0100*/  LDCU.64 UR4, c[0x0][0x358] ;  /* 0x00006b00ff0477ac */ /* 0x000e640008000a00 */
[----:B-1----:R1:W5:Y:S01]  /*0110*/  LDG.E R40, desc[UR4][R40.64] ;  /* 0x0000000428287981 */ /* 0x002362000c1e1900 */
[----:B------:R-:W-:Y:S01]  /*0120*/  HFMA2 R74, -RZ, RZ, 0, 5.9604644775390625e-08 ;  /* 0x00000001ff4a7431 */ /* 0x000fe200000001ff */
[----:B------:R-:W-:Y:S05]  /*0130*/  BRA `(.L_x_0) ;  /* 0x00000000000c7947 */ /* 0x000fea0003800000 */
.L_x_1:
[----:B------:R-:W1:Y:S01]  /*0140*/  LDCU UR4, c[0x0][0x880] ;  /* 0x00011000ff0477ac */ /* 0x000e620008000800 */
[----:B------:R-:W-:Y:S01]  /*0150*/  HFMA2 R74, -RZ, RZ, 0, 5.9604644775390625e-08 ;  /* 0x00000001ff4a7431 */ /* 0x000fe200000001ff */
[----:B-1----:R-:W-:-:S07]  /*0160*/  MOV R40, UR4 ;  /* 0x0000000400287c02 */ /* 0x002fce0008000f00 */
.L_x_0:
[----:B------:R-:W2:Y:S02]  /*0170*/  LDCU.64 UR4, c[0x0][0x8b0] ;  /* 0x00011600ff0477ac */ /* 0x000ea40008000a00 */
[----:B--2---:R-:W-:-:S04]  /*0180*/  UISETP.NE.U32.AND UP0, UPT, UR4, URZ, UPT ;  /* 0x000000ff0400728c */ /* 0x004fc8000bf05070 */
[----:B------:R-:W-:-:S09]  /*0190*/  UISETP.NE.AND.EX UP0, UPT, UR5, URZ, UPT, UP0 ;  /* 0x000000ff0500728c */ /* 0x000fd2000bf05300 */
[----:B------:R-:W-:Y:S05]  /*01a0*/  BRA.U UP0, `(.L_x_2) ;  /* 0x0000000100287547 */ /* 0x000fea000b800000 */
[----:B------:R-:W2:Y:S02]  /*01b0*/  LDCU.64 UR4, c[0x0][0x8a8] ;  /* 0x00011500ff0477ac */ /* 0x000ea40008000a00 */
[----:B--2---:R-:W-:-:S04]  /*01c0*/  UISETP.NE.U32.AND UP0, UPT, UR4, URZ, UPT ;  /* 0x000000ff0400728c */ /* 0x004fc8000bf05070 */
[----:B------:R-:W-:-:S09]  /*01d0*/  UISETP.NE.AND.EX UP0, UPT, UR5, URZ, UPT, UP0 ;  /* 0x000000ff0500728c */ /* 0x000fd2000bf05300 */
[----:B------:R-:W-:Y:S05]  /*01e0*/  BRA.U !UP0, `(.L_x_3) ;  /* 0x0000000108107547 */ /* 0x000fea000b800000 */
[----:B------:R-:W2:Y:S01]  /*01f0*/  LDC.64 R38, c[0x0][0x8a8] ;  /* 0x00022a00ff267b82 */ /* 0x000ea20000000a00 */
[----:B------:R-:W2:Y:S02]  /*0200*/  LDCU.64 UR4, c[0x0][0x358] ;  /* 0x00006b00ff0477ac */ /* 0x000ea40008000a00 */
[----:B--2---:R2:W5:Y:S01]  /*0210*/  LDG.E R38, desc[UR4][R38.64] ;  /* 0x0000000426267981 */ /* 0x004562000c1e1900 */
[----:B------:R-:W-:Y:S05]  /*0220*/  BRA `(.L_x_2) ;  /* 0x0000000000087947 */ /* 0x000fea0003800000 */
.L_x_3:
[----:B------:R-:W2:Y:S02]  /*0230*/  LDCU UR4, c[0x0][0x8a0] ;  /* 0x00011400ff0477ac */ /* 0x000ea40008000800 */
[----:B--2---:R-:W-:Y:S02]  /*0240*/  MOV R38, UR4 ;  /* 0x0000000400267c02 */ /* 0x004fe40008000f00 */
.L_x_2:
[----:B------:R-:W-:Y:S01]  /*0250*/  IMAD.U32 R0, RZ, RZ, UR18 ;  /* 0x00000012ff007e24 */ /* 0x000fe2000f8e00ff */
[----:B------:R-:W-:Y:S04]  /*0260*/  BSSY.RECONVERGENT B0, `(.L_x_4) ;  /* 0x000000c000007945 */ /* 0x000fe80003800200 */
[C---:B------:R-:W-:Y:S02]  /*0270*/  ISETP.NE.OR P1, PT, R0.reuse, 0x1, !P3 ;  /* 0x000000010000780c */ /* 0x040fe40005f25670 */
[----:B------:R-:W-:-:S11]  /*0280*/  ISETP.NE.OR P0, PT, R0, 0x3, !P3 ;  /* 0x000000030000780c */ /* 0x000fd60005f05670 */
[----:B------:R-:W-:Y:S05]  /*0290*/  @P1 BRA `(.L_x_5) ;  /* 0x0000000000201947 */ /* 0x000fea0003800000 */
[----:B------:R-:W3:Y:S02]  /*02a0*/  LDCU.64 UR4, c[0x0][0x348] ;  /* 0x00006900ff0477ac */ /* 0x000ee40008000a00 */
[----:B---3--:R-:W-:Y:S02]  /*02b0*/  UIADD3 UR6, UP1, UPT, UR4, 0x80, URZ ;  /* 0x0000008004067890 */ /* 0x008fe4000ff3e0ff */
[----:B------:R-:W-:Y:S02]  /*02c0*/  UIADD3 UR4, UP0, UPT, UR4, 0x180, URZ ;  /* 0x0000018004047890 */ /* 0x000fe4000ff1e0ff */
[----:B------:R-:W-:Y:S02]  /*02d0*/  UIADD3.X UR7, UPT, UPT, URZ, UR5, URZ, UP1, !UPT ;  /* 0x00000005ff077290 */ /* 0x000fe40008ffe4ff */
[----:B------:R-:W-:-:S07]  /*02e0*/  UIADD3.X UR5, UPT, UPT, URZ, UR5, URZ, UP0, !UPT ;  /* 0x00000005ff057290 */ /* 0x000fce00087fe4ff */
[----:B------:R3:W-:Y:S02]  /*02f0*/  UTMACCTL.PF [UR6] ;  /* 0x00000000060079b9 */ /* 0x0007e40008040000 */
[----:B------:R3:W-:Y:S02]  /*0300*/  UTMACCTL.PF [UR4] ;  /* 0x00000000040079b9 */ /* 0x0007e40008040000 */
[----:B---3--:R-:W-:Y:S01]  /*0310*/  NOP ;  /* 0x0000000000007918 */ /* 0x008fe20000000000 */
.L_x_5:
[----:B------:R-:W-:Y:S05]  /*0320*/  BSYNC.RECONVERGENT B0 ;  /* 0x0000000000007941 */ /* 0x000fea0003800200 */
.L_x_4:
[----:B------:R-:W-:Y:S04]  /*0330*/  BSSY.RECONVERGENT B0, `(.L_x_6) ;  /* 0x000000a000007945 */ /* 0x000fe80003800200 */
        /* <DEDUP_REMOVED lines=9> */
.L_x_7:
[----:B------:R-:W-:Y:S05]  /*03d0*/  BSYNC.RECONVERGENT B0 ;  /* 0x0000000000007941 */ /* 0x000fea0003800200 */
.L_x_6:
[----:B------:R-:W3:Y:S01]  /*03e0*/  LDCU.64 UR4, c[0x0][0x888] ;  /* 0x00011100ff0477ac */ /* 0x000ee20008000a00 */
[----:B------:R-:W-:Y:S02]  /*03f0*/  UISETP.EQ.U32.AND UP2, UPT, UR8, URZ, UPT ;  /* 0x000000ff0800728c */ /* 0x000fe4000bf42070 */
[----:B------:R-:W-:Y:S02]  /*0400*/  UPLOP3.LUT UP3, UPT, UPT, UPT, UPT, 0x80, 0x8 ;  /* 0x000000000008789c */ /* 0x000fe40003f6f070 */
[----:B---3--:R-:W-:-:S04]  /*0410*/  UISETP.NE.U32.AND UP0, UPT, UR4, URZ, UPT ;  /* 0x000000ff0400728c */ /* 0x008fc8000bf05070 */
[----:B------:R-:W-:-:S04]  /*0420*/  UISETP.NE.AND.EX UP1, UPT, UR5, URZ, UPT, UP0 ;  /* 0x000000ff0500728c */ /* 0x000fc8000bf25300 */
[----:B------:R-:W-:-:S04]  /*0430*/  UISETP.EQ.OR.EX UP4, UPT, UR9, URZ, !UP1, UP2 ;  /* 0x000000ff0900728c */ /* 0x000fc8000cf82720 */
[----:B------:R-:W-:-:S06]  /*0440*/  UP2UR UR4, UPR, URZ, 0x10 ;  /* 0x00000010ff047883 */ /* 0x000fcc0008000000 */
[----:B------:R-:W-:Y:S01]  /*0450*/  MOV R77, UR4 ;  /* 0x00000004004d7c02 */ /* 0x000fe20008000f00 */
[----:B------:R-:W-:Y:S06]  /*0460*/  BRA.U !UP4, `(.L_x_8) ;  /* 0x000000010c207547 */ /* 0x000fec000b800000 */
[----:B-----5:R-:W-:Y:S01]  /*0470*/  R2UR UR5, R40 ;  /* 0x00000000280572ca */ /* 0x020fe200000e0000 */
[----:B------:R-:W-:Y:S02]  /*0480*/  UISETP.NE.U32.AND UP2, UPT, UR8, URZ, UPT ;  /* 0x000000ff0800728c */ /* 0x000fe4000bf45070 */
[----:B------:R-:W-:Y:S02]  /*0490*/  USEL UR4, URZ, 0xffffffff, UP1 ;  /* 0xffffffffff047887 */ /* 0x000fe40008800000 */
[----:B------:R-:W-:-:S08]  /*04a0*/  UISETP.NE.AND.EX UP2, UPT, UR9, URZ, UPT, UP2 ;  /* 0x000000ff0900728c */ /* 0x000fd0000bf45320 */
[----:B------:R-:W-:-:S04]  /*04b0*/  UISETP.NE.AND UP0, UPT, UR5, URZ, UPT ;  /* 0x000000ff0500728c */ /* 0x000fc8000bf05270 */
[----:B------:R-:W-:-:S04]  /*04c0*/  @!UP2 USEL UR4, URZ, 0xffffffff, UP0 ;  /* 0xffffffffff04a887 */ /* 0x000fc80008000000 */
[----:B------:R-:W-:-:S04]  /*04d0*/  ULOP3.LUT UR4, UR4, 0x1, URZ, 0xc0, !UPT ;  /* 0x0000000104047892 */ /* 0x000fc8000f8ec0ff */
[----:B------:R-:W-:Y:S02]  /*04e0*/  UISETP.NE.U32.AND UP3, UPT, UR4, 0x1, UPT ;  /* 0x000000010400788c */ /* 0x000fe4000bf65070 */
.L_x_8:
[----:B------:R-:W3:Y:S02]  /*04f0*/  SHFL.IDX PT, R2, R75, RZ, 0x1f ;  /* 0x00001fff4b027589 */ /* 0x000ee400000e0000 */
[----:B---3--:R-:W-:-:S13]  /*0500*/  ISETP.NE.AND P0, PT, R2, RZ, PT ;  /* 0x000000ff0200720c */ /* 0x008fda0003f05270 */
[----:B------:R-:W-:Y:S05]  /*0510*/  @P0 BRA `(.L_x_9) ;  /* 0x0000000000840947 */ /* 0x000fea0003800000 */
[----:B------:R-:W-:Y:S01]  /*0520*/  ELECT P0, URZ, PT ;  /* 0x0000000000ff782f */ /* 0x000fe20003800000 */
[----:B------:R-:W-:-:S12]  /*0530*/  BSSY.RECONVERGENT B0, `(.L_x_9) ;  /* 0x000001f000007945 */ /* 0x000fd80003800200 */
[----:B------:R-:W-:Y:S05]  /*0540*/  @!P0 BRA `(.L_x_10) ;  /* 0x0000000000748947 */ /* 0x000fea0003800000 */
[----:B------:R-:W3:Y:S01]  /*0550*/  S2UR UR4, SR_CgaCtaId ;  /* 0x00000000000479c3 */ /* 0x000ee20000008800 */
[----:B------:R-:W-:Y:S01]  /*0560*/  UMOV UR5, 0x400 ;  /* 0x0000040000057882 */ /* 0x000fe20000000000 */
[----:B------:R-:W-:Y:S01]  /*0570*/  UMOV UR8, 0x1 ;  /* 0x0000000100087882 */ /* 0x000fe20000000000 */
[----:B------:R-:W-:Y:S01]  /*0580*/  UMOV UR6, 0x4 ;  /* 0x0000000400067882 */ /* 0x000fe20000000000 */
[----:B------:R-:W-:-:S04]  /*0590*/  UIADD3 UR8, UPT, UPT, -UR8, 0x100000, URZ ;  /* 0x0010000008087890 */ /* 0x000fc8000fffe1ff */
[----:B------:R-:W-:Y:S02]  /*05a0*/  USHF.L.U32 UR9, UR8, 0xb, URZ ;  /* 0x0000000b08097899 */ /* 0x000fe400080006ff */
[----:B------:R-:W-:Y:S02]  /*05b0*/  USHF.L.U32 UR8, UR8, 0x1, URZ ;  /* 0x0000000108087899 */ /* 0x000fe400080006ff */
[----:B------:R-:W-:-:S04]  /*05c0*/  UIADD3 UR6, UPT, UPT, -UR6, 0x100000, URZ ;  /* 0x0010000006067890 */ /* 0x000fc8000fffe1ff */
[----:B------:R-:W-:Y:S02]  /*05d0*/  USHF.L.U32 UR7, UR6, 0xb, URZ ;  /* 0x0000000b06077899 */ /* 0x000fe400080006ff */
[----:B------:R-:W-:Y:S02]  /*05e0*/  USHF.L.U32 UR6, UR6, 0x1, URZ ;  /* 0x0000000106067899 */ /* 0x000fe400080006ff */
[----:B---3--:R-:W-:Y:S01]  /*05f0*/  ULEA UR4, UR4, UR5, 0x18 ;  /* 0x0000000504047291 */ /* 0x008fe2000f8ec0ff */
[----:B------:R-:W3:Y:S11]  /*0600*/  FENCE.VIEW.ASYNC.S ;  /* 0x00000000000073c6 */ /* 0x000ef60000000000 */
[----:B---3--:R3:W4:Y:S01]  /*0610*/  SYNCS.EXCH.64 URZ, [UR4], UR8 ;  /* 0x0000000804ff75b2 */ /* 0x0087220008000100 */
[----:B------:R3:W1:Y:S01]  /*0620*/  SYNCS.EXCH.64 URZ, [UR4+0x40], UR6 ;  /* 0x0000400604ff75b2 */ /* 0x0006620008000100 */
        /* <DEDUP_REMOVED lines=13> */
[----:B------:R3:W1:Y:S02]  /*0700*/  SYNCS.EXCH.64 URZ, [UR4+0x78], UR6 ;  /* 0x0000780604ff75b2 */ /* 0x0006640008000100 */
[----:B---3--:R-:W-:Y:S01]  /*0710*/  NOP ;  /* 0x0000000000007918 */ /* 0x008fe20000000000 */
.L_x_10:
[----:B------:R-:W-:Y:S05]  /*0720*/  BSYNC.RECONVERGENT B0 ;  /* 0x0000000000007941 */ /* 0x000fea0003800200 */
.L_x_9:
[----:B------:R-:W3:Y:S01]  /*0730*/  SHFL.IDX PT, R2, R75, RZ, 0x1f ;  /* 0x00001fff4b027589 */ /* 0x000ee200000e0000 */
[----:B------:R-:W-:Y:S01]  /*0740*/  NOP ;  /* 0x0000000000007918 */ /* 0x000fe20000000000 */
[----:B---3--:R-:W-:-:S13]  /*0750*/  ISETP.NE.AND P0, PT, R2, 0x1, PT ;  /* 0x000000010200780c */ /* 0x008fda0003f05270 */
[----:B------:R-:W-:Y:S05]  /*0760*/  @P0 BRA `(.L_x_11) ;  /* 0x0000000000480947 */ /* 0x000fea0003800000 */
        /* <DEDUP_REMOVED lines=9> */
[----:B------:R-:W-:Y:S01]  /*0800*/  USHF.L.U32 UR6, UR6, 0x1, URZ ;  /* 0x0000000106067899 */ /* 0x000fe200080006ff */
[----:B------:R-:W-:Y:S01]  /*0810*/  ELECT P0, URZ, PT ;  /* 0x0000000000ff782f */ /* 0x000fe20003800000 */
[----:B---3--:R-:W-:Y:S01]  /*0820*/  ULEA UR4, UR4, UR5, 0x18 ;  /* 0x0000000504047291 */ /* 0x008fe2000f8ec0ff */
[----:B------:R-:W3:Y:S11]  /*0830*/  FENCE.VIEW.ASYNC.S ;  /* 0x00000000000073c6 */ /* 0x000ef60000000000 */
[----:B---3--:R3:W1:Y:S01]  /*0840*/  SYNCS.EXCH.64 URZ, [UR4+0x80], UR8 ;  /* 0x0000800804ff75b2 */ /* 0x0086620008000100 */
[----:B------:R3:W1:Y:S01]  /*0850*/  SYNCS.EXCH.64 URZ, [UR4+0x90], UR6 ;  /* 0x0000900604ff75b2 */ /* 0x0006620008000100 */
[----:B------:R3:W1:Y:S01]  /*0860*/  SYNCS.EXCH.64 URZ, [UR4+0x88], UR8 ;  /* 0x0000880804ff75b2 */ /* 0x0006620008000100 */
[----:B------:R3:W1:Y:S01]  /*0870*/  SYNCS.EXCH.64 URZ, [UR4+0x98], UR6 ;  /* 0x0000980604ff75b2 */ /* 0x0006620008000100 */
[----:B------:R-:W-:Y:S01]  /*0880*/  NOP ;  /* 0x0000000000007918 */ /* 0x000fe20000000000 */
.L_x_11:
[----:B------:R-:W2:Y:S01]  /*0890*/  SHFL.IDX PT, R2, R75, RZ, 0x1f ;  /* 0x00001fff4b027589 */ /* 0x000ea200000e0000 */
[----:B------:R-:W-:Y:S01]  /*08a0*/  NOP ;  /* 0x0000000000007918 */ /* 0x000fe20000000000 */
[----:B--2---:R-:W-:-:S13]  /*08b0*/  ISETP.NE.AND P0, PT, R2, 0x3, PT ;  /* 0x000000030200780c */ /* 0x004fda0003f05270 */
[----:B------:R-:W-:Y:S05]  /*08c0*/  @P0 BRA `(.L_x_12) ;  /* 0x0000000000300947 */ /* 0x000fea0003800000 */
[----:B---3--:R-:W2:Y:S01]  /*08d0*/  S2UR UR4, SR_CgaCtaId ;  /* 0x00000000000479c3 */ /* 0x008ea20000008800 */
[----:B------:R-:W-:Y:S01]  /*08e0*/  UMOV UR6, 0x400 ;  /* 0x0000040000067882 */ /* 0x000fe20000000000 */
[----:B------:R-:W-:Y:S01]  /*08f0*/  UMOV UR5, 0x20 ;  /* 0x0000002000057882 */ /* 0x000fe20000000000 */
[----:B------:R-:W-:Y:S01]  /*0900*/  ELECT P0, URZ, PT ;  /* 0x0000000000ff782f */ /* 0x000fe20003800000 */
[----:B--2---:R-:W-:Y:S02]  /*0910*/  ULEA UR6, UR4, UR6, 0x18 ;  /* 0x0000000604067291 */ /* 0x004fe4000f8ec0ff */
[----:B------:R-:W-:-:S04]  /*0920*/  UIADD3 UR4, UPT, UPT, -UR5, 0x100000, URZ ;  /* 0x0010000005047890 */ /* 0x000fc8000fffe1ff */
[----:B------:R-:W-:Y:S02]  /*0930*/  USHF.L.U32 UR5, UR4, 0xb, URZ ;  /* 0x0000000b04057899 */ /* 0x000fe400080006ff */
[----:B------:R-:W-:Y:S01]  /*0940*/  USHF.L.U32 UR4, UR4, 0x1, URZ ;  /* 0x0000000104047899 */ /* 0x000fe200080006ff */
[----:B------:R-:W2:Y:S11]  /*0950*/  FENCE.VIEW.ASYNC.S ;  /* 0x00000000000073c6 */ /* 0x000eb60000000000 */
[----:B--2---:R2:W3:Y:S01]  /*0960*/  SYNCS.EXCH.64 URZ, [UR6+0xa0], UR4 ;  /* 0x0000a00406ff75b2 */ /* 0x0044e20008000100 */
[----:B------:R2:W1:Y:S01]  /*0970*/  SYNCS.EXCH.64 URZ, [UR6+0xa8], UR4 ;  /* 0x0000a80406ff75b2 */ /* 0x0004620008000100 */
[----:B------:R-:W-:Y:S01]  /*0980*/  NOP ;  /* 0x0000000000007918 */ /* 0x000fe20000000000 */
.L_x_12:
[----:B------:R-:W4:Y:S01]  /*0990*/  SHFL.IDX PT, R2, R75, RZ, 0x1f ;  /* 0x00001fff4b027589 */ /* 0x000f2200000e0000 */
[----:B------:R-:W-:Y:S01]  /*09a0*/  NOP ;  /* 0x0000000000007918 */ /* 0x000fe20000000000 */
[----:B----4-:R-:W-:-:S13]  /*09b0*/  ISETP.NE.AND P0, PT, R2, 0x4, PT ;  /* 0x000000040200780c */ /* 0x010fda0003f05270 */
[----:B------:R-:W-:Y:S05]  /*09c0*/  @P0 BRA `(.L_x_13) ;  /* 0x00000000004c0947 */ /* 0x000fea0003800000 */
[----:B--23--:R-:W2:Y:S01]  /*09d0*/  S2UR UR6, SR_CgaCtaId ;  /* 0x00000000000679c3 */ /* 0x00cea20000008800 */
[----:B------:R-:W-:Y:S01]  /*09e0*/  UMOV UR4, 0x3a0 ;  /* 0x000003a000047882 */ /* 0x000fe20000000000 */
[----:B------:R-:W-:Y:S01]  /*09f0*/  UMOV UR5, 0x400 ;  /* 0x0000040000057882 */ /* 0x000fe20000000000 */
[----:B------:R-:W-:Y:S01]  /*0a00*/  USEL UR4, UR4, 0x320, UP3 ;  /* 0x0000032004047887 */ /* 0x000fe20009800000 */
[----:B------:R-:W-:Y:S01]  /*0a10*/  UMOV UR8, 0x1 ;  /* 0x0000000100087882 */ /* 0x000fe20000000000 */
[----:B------:R-:W-:Y:S01]  /*0a20*/  ELECT P0, URZ, PT ;  /* 0x0000000000ff782f */ /* 0x000fe20003800000 */
[----:B------:R-:W-:-:S04]  /*0a30*/  UIADD3 UR8, UPT, UPT, -UR8, 0x100000, URZ ;  /* 0x0010000008087890 */ /* 0x000fc8000fffe1ff */
[----:B------:R-:W-:Y:S02]  /*0a40*/  USHF.L.U32 UR9, UR8, 0xb, URZ ;  /* 0x0000000b08097899 */ /* 0x000fe400080006ff */
[----:B------:R-:W-:Y:S02]  /*0a50*/  USHF.L.U32 UR8, UR8, 0x1, URZ ;  /* 0x0000000108087899 */ /* 0x000fe400080006ff */
[----:B--2---:R-:W-:Y:S02]  /*0a60*/  ULEA UR6, UR6, UR5, 0x18 ;  /* 0x0000000506067291 */ /* 0x004fe4000f8ec0ff */
[----:B------:R-:W-:-:S04]  /*0a70*/  UIADD3 UR4, UPT, UPT, -UR4, 0x100000, URZ ;  /* 0x0010000004047890 */ /* 0x000fc8000fffe1ff */
[----:B------:R-:W-:Y:S02]  /*0a80*/  USHF.L.U32 UR5, UR4, 0xb, URZ ;  /* 0x0000000b04057899 */ /* 0x000fe400080006ff */
[----:B------:R-:W-:Y:S01]  /*0a90*/  USHF.L.U32 UR4, UR4, 0x1, URZ ;  /* 0x0000000104047899 */ /* 0x000fe200080006ff */
[----:B------:R-:W2:Y:S03]  /*0aa0*/  FENCE.VIEW.ASYNC.S ;  /* 0x00000000000073c6 */ /* 0x000ea60000000000 */
[----:B--2---:R4:W2:Y:S08]  /*0ab0*/  SYNCS.EXCH.64 URZ, [UR6+0xb0], UR8 ;  /* 0x0000b00806ff75b2 */ /* 0x0048b00008000100 */
[----:B------:R4:W3:Y:S01]  /*0ac0*/  SYNCS.EXCH.64 URZ, [UR6+0xc0], UR4 ;  /* 0x0000c00406ff75b2 */ /* 0x0008e20008000100 */
[----:B------:R4:W1:Y:S01]  /*0ad0*/  SYNCS.EXCH.64 URZ, [UR6+0xb8], UR8 ;  /* 0x0000b80806ff75b2 */ /* 0x0008620008000100 */
[----:B------:R4:W1:Y:S02]  /*0ae0*/  SYNCS.EXCH.64 URZ, [UR6+0xc8], UR4 ;  /* 0x0000c80406ff75b2 */ /* 0x0008640008000100 */
[----:B----4-:R-:W-:Y:S01]  /*0af0*/  NOP ;  /* 0x0000000000007918 */ /* 0x010fe20000000000 */
.L_x_13:
[----:B------:R-:W4:Y:S01]  /*0b00*/  SHFL.IDX PT, R2, R75, RZ, 0x1f ;  /* 0x00001fff4b027589 */ /* 0x000f2200000e0000 */
[----:B------:R-:W-:Y:S01]  /*0b10*/  NOP ;  /* 0x0000000000007918 */ /* 0x000fe20000000000 */
[----:B----4-:R-:W-:-:S13]  /*0b20*/  ISETP.NE.AND P0, PT, R2, 0x5, PT ;  /* 0x000000050200780c */ /* 0x010fda0003f05270 */
[----:B------:R-:W-:Y:S05]  /*0b30*/  @P0 BRA `(.L_x_14) ;  /* 0x0000000000580947 */ /* 0x000fea0003800000 */
[----:B--23--:R-:W2:Y:S01]  /*0b40*/  S2UR UR4, SR_CgaCtaId ;  /* 0x00000000000479c3 */ /* 0x00cea20000008800 */
        /* <DEDUP_REMOVED lines=10> */
[----:B--2---:R-:W-:Y:S01]  /*0bf0*/  ULEA UR4, UR4, UR5, 0x18 ;  /* 0x0000000504047291 */ /* 0x004fe2000f8ec0ff */
[----:B------:R-:W2:Y:S11]  /*0c00*/  FENCE.VIEW.ASYNC.S ;  /* 0x00000000000073c6 */ /* 0x000eb60000000000 */
[----:B--2---:R4:W2:Y:S01]  /*0c10*/  SYNCS.EXCH.64 URZ, [UR4+0xd0], UR8 ;  /* 0x0000d00804ff75b2 */ /* 0x0048a20008000100 */
[----:B------:R4:W3:Y:S01]  /*0c20*/  SYNCS.EXCH.64 URZ, [UR4+0xf0], UR6 ;  /* 0x0000f00604ff75b2 */ /* 0x0008e20008000100 */
[----:B------:R4:W1:Y:S01]  /*0c30*/  SYNCS.EXCH.64 URZ, [UR4+0xd8], UR8 ;  /* 0x0000d80804ff75b2 */ /* 0x0008620008000100 */
[----:B------:R4:W1:Y:S01]  /*0c40*/  SYNCS.EXCH.64 URZ, [UR4+0xf8], UR6 ;  /* 0x0000f80604ff75b2 */ /* 0x0008620008000100 */
[----:B------:R4:W1:Y:S01]  /*0c50*/  SYNCS.EXCH.64 URZ, [UR4+0xe0], UR8 ;  /* 0x0000e00804ff75b2 */ /* 0x0008620008000100 */
[----:B------:R4:W1:Y:S01]  /*0c60*/  SYNCS.EXCH.64 URZ, [UR4+0x100], UR6 ;  /* 0x0001000604ff75b2 */ /* 0x0008620008000100 */
[----:B------:R4:W1:Y:S01]  /*0c70*/  SYNCS.EXCH.64 URZ, [UR4+0xe8], UR8 ;  /* 0x0000e80804ff75b2 */ /* 0x0008620008000100 */
[----:B------:R4:W1:Y:S02]  /*0c80*/  SYNCS.EXCH.64 URZ, [UR4+0x108], UR6 ;  /* 0x0001080604ff75b2 */ /* 0x0008640008000100 */
[----:B----4-:R-:W-:Y:S01]  /*0c90*/  NOP ;  /* 0x0000000000007918 */ /* 0x010fe20000000000 */
.L_x_14:
[----:B------:R-:W4:Y:S01]  /*0ca0*/  SHFL.IDX PT, R2, R75, RZ, 0x1f ;  /* 0x00001fff4b027589 */ /* 0x000f2200000e0000 */
[----:B------:R-:W1:Y:S01]  /*0cb0*/  S2UR UR45, SR_CgaCtaId ;  /* 0x00000000002d79c3 */ /* 0x000e620000008800 */
[----:B------:R-:W-:Y:S01]  /*0cc0*/  NOP ;  /* 0x0000000000007918 */ /* 0x000fe20000000000 */
[----:B----4-:R-:W-:-:S13]  /*0cd0*/  ISETP.NE.AND P0, PT, R2, 0x3, PT ;  /* 0x000000030200780c */ /* 0x010fda0003f05270 */
[----:B-1----:R-:W-:Y:S05]  /*0ce0*/  @P0 BRA `(.L_x_15) ;  /* 0x0000000000340947 */ /* 0x002fea0003800000 */
[----:B--23--:R-:W-:Y:S01]  /*0cf0*/  UMOV UR4, 0x400 ;  /* 0x0000040000047882 */ /* 0x00cfe20000000000 */
[----:B------:R-:W-:Y:S01]  /*0d00*/  UMOV UR6, 0x20 ;  /* 0x0000002000067882 */ /* 0x000fe20000000000 */
[----:B------:R-:W-:Y:S02]  /*0d10*/  ULEA UR4, UR45, UR4, 0x18 ;  /* 0x000000042d047291 */ /* 0x000fe4000f8ec0ff */
[----:B------:R-:W-:-:S04]  /*0d20*/  UIADD3 UR6, UPT, UPT, -UR6, 0x100000, URZ ;  /* 0x0010000006067890 */ /* 0x000fc8000fffe1ff */
[----:B------:R-:W-:Y:S02]  /*0d30*/  USHF.L.U32 UR7, UR6, 0xb, URZ ;  /* 0x0000000b06077899 */ /* 0x000fe400080006ff */
[----:B------:R-:W-:Y:S01]  /*0d40*/  USHF.L.U32 UR6, UR6, 0x1, URZ ;  /* 0x0000000106067899 */ /* 0x000fe200080006ff */
[----:B------:R-:W-:Y:S01]  /*0d50*/  ELECT P0, URZ, PT ;  /* 0x0000000000ff782f */ /* 0x000fe20003800000 */
[----:B------:R-:W1:Y:S10]  /*0d60*/  FENCE.VIEW.ASYNC.S ;  /* 0x00000000000073c6 */ /* 0x000e740000000000 */
[----:B-1----:R1:W4:Y:S01]  /*0d70*/  SYNCS.EXCH.64 URZ, [UR4+0x110], UR6 ;  /* 0x0001100604ff75b2 */ /* 0x0023220008000100 */
[----:B------:R1:W2:Y:S01]  /*0d80*/  SYNCS.EXCH.64 URZ, [UR4+0x120], UR6 ;  /* 0x0001200604ff75b2 */ /* 0x0002a20008000100 */
[----:B------:R1:W3:Y:S01]  /*0d90*/  SYNCS.EXCH.64 URZ, [UR4+0x118], UR6 ;  /* 0x0001180604ff75b2 */ /* 0x0002e20008000100 */
[----:B------:R1:W1:Y:S01]  /*0da0*/  SYNCS.EXCH.64 URZ, [UR4+0x128], UR6 ;  /* 0x0001280604ff75b2 */ /* 0x0002620008000100 */
[----:B------:R-:W-:Y:S01]  /*0db0*/  NOP ;  /* 0x0000000000007918 */ /* 0x000fe20000000000 */
.L_x_15:
[----:B-123--:R-:W1:Y:S01]  /*0dc0*/  LDCU UR4, c[0x0][0x36c] ;  /* 0x00006d80ff0477ac */ /* 0x00ee620008000800 */
[----:B------:R-:W-:Y:S01]  /*0dd0*/  ISETP.NE.OR P3, PT, R0, 0x2, !P3 ;  /* 0x000000020000780c */ /* 0x000fe20005f65670 */
[----:B------:R-:W-:Y:S01]  /*0de0*/  NOP ;  /* 0x0000000000007918 */ /* 0x000fe20000000000 */
[----:B------:R-:W-:Y:S01]  /*0df0*/  LOP3.LUT R0, R84, 0x1f, RZ, 0xc0, !PT ;  /* 0x0000001f54007812 */ /* 0x000fe200078ec0ff */
[----:B------:R-:W-:Y:S02]  /*0e00*/  UISETP.NE.AND UP4, UPT, UR18, 0x2, UPT ;  /* 0x000000021200788c */ /* 0x000fe4000bf85270 */
[----:B------:R-:W-:Y:S02]  /*0e10*/  UISETP.NE.AND UP5, UPT, UR18, URZ, UPT ;  /* 0x000000ff1200728c */ /* 0x000fe4000bfa5270 */
[----:B-1----:R-:W-:-:S09]  /*0e20*/  UISETP.EQ.U32.AND UP6, UPT, UR4, 0x1, UPT ;  /* 0x000000010400788c */ /* 0x002fd2000bfc2070 */
[----:B------:R-:W-:Y:S05]  /*0e30*/  BRA.U !UP6, `(.L_x_16) ;  /* 0x000000010e087547 */ /* 0x000fea000b800000 */
[----:B----4-:R-:W-:Y:S01]  /*0e40*/  UCGABAR_ARV ;  /* 0x00000000000079c7 */ /* 0x010fe20008000000 */
[----:B------:R-:W-:Y:S05]  /*0e50*/  BRA `(.L_x_17) ;  /* 0x0000000000047947 */ /* 0x000fea0003800000 */
.L_x_16:
[----:B----4-:R-:W-:Y:S01]  /*0e60*/  NOP ;  /* 0x0000000000007918 */ /* 0x010fe20000000000 */
.L_x_17:
[----:B------:R-:W1:Y:S01]  /*0e70*/  S2UR UR26, SR_CTAID.Y ;  /* 0x00000000001a79c3 */ /* 0x000e620000002600 */
[----:B------:R-:W-:-:S05]  /*0e80*/  CS2R.32 R76, SR_CgaSize ;  /* 0x00000000004c7805 */ /* 0x000fca0000008a00 */
[----:B------:R-:W-:-:S05]  /*0e90*/  IMAD R76, R76, -0xa0, RZ ;  /* 0xffffff604c4c7824 */ /* 0x000fca00078e02ff */
[----:B------:R-:W-:-:S14]  /*0ea0*/  R2UR UR4, R76 ;  /* 0x000000004c0472ca */ /* 0x000fdc00000e0000 */
[----:B------:R-:W2:Y:S01]  /*0eb0*/  LDCU UR4, c[0x0][UR4+0x2b4] ;  /* 0x00005680040477ac */ /* 0x000ea20008000800 */
[----:B------:R-:W-:-:S05]  /*0ec0*/  CS2R.32 R76, SR_CgaSize ;  /* 0x00000000004c7805 */ /* 0x000fca0000008a00 */
[----:B------:R-:W-:-:S05]  /*0ed0*/  IMAD R76, R76, -0xa0, RZ ;  /* 0xffffff604c4c7824 */ /* 0x000fca00078e02ff */
[----:B------:R-:W-:-:S14]  /*0ee0*/  R2UR UR5, R76 ;  /* 0x000000004c0572ca */ /* 0x000fdc00000e0000 */
[----:B------:R-:W3:Y:S01]  /*0ef0*/  LDCU UR5, c[0x0][UR5+0x2b0] ;  /* 0x00005600050577ac */ /* 0x000ee20008000800 */
[----:B------:R-:W4:Y:S01]  /*0f00*/  S2UR UR20, SR_CTAID.X ;  /* 0x00000000001479c3 */ /* 0x000f220000002500 */
[----:B------:R-:W-:-:S05]  /*0f10*/  CS2R.32 R76, SR_CgaSize ;  /* 0x00000000004c7805 */ /* 0x000fca0000008a00 */
[----:B------:R-:W-:-:S05]  /*0f20*/  IMAD R76, R76, -0xa0, RZ ;  /* 0xffffff604c4c7824 */ /* 0x000fca00078e02ff */
[----:B------:R-:W-:-:S14]  /*0f30*/  R2UR UR6, R76 ;  /* 0x000000004c0672ca */ /* 0x000fdc00000e0000 */
[----:B------:R-:W3:Y:S01]  /*0f40*/  LDCU UR6, c[0x0][UR6+0x2a4] ;  /* 0x00005480060677ac */ /* 0x000ee20008000800 */
[----:B------:R-:W-:-:S05]  /*0f50*/  CS2R.32 R76, SR_CgaSize ;  /* 0x00000000004c7805 */ /* 0x000fca0000008a00 */
[----:B------:R-:W-:-:S05]  /*0f60*/  IMAD R76, R76, -0xa0, RZ ;  /* 0xffffff604c4c7824 */ /* 0x000fca00078e02ff */
[----:B------:R-:W-:-:S14]  /*0f70*/  R2UR UR63, R76 ;  /* 0x000000004c3f72ca */ /* 0x000fdc00000e0000 */
[----:B------:R-:W3:Y:S01]  /*0f80*/  LDCU UR63, c[0x0][UR63+0x2a0] ;  /* 0x000054003f3f77ac */ /* 0x000ee20008000800 */
[----:B------:R-:W-:Y:S01]  /*0f90*/  USHF.L.U32 UR24, UR45, 0xc, URZ ;  /* 0x0000000c2d187899 */ /* 0x000fe200080006ff */
[----:B------:R-:W3:Y:S01]  /*0fa0*/  LDCU UR19, c[0x0][0xb24] ;  /* 0x00016480ff1377ac */ /* 0x000ee20008000800 */
[----:B------:R-:W3:Y:S01]  /*0fb0*/  LDCU UR42, c[0x0][0xb24] ;  /* 0x00016480ff2a77ac */ /* 0x000ee20008000800 */
[----:B-1----:R-:W-:Y:S01]  /*0fc0*/  I2FP.F32.U32 R2, UR26 ;  /* 0x0000001a00027c45 */ /* 0x002fe20008201000 */
[----:B------:R-:W1:Y:S04]  /*0fd0*/  LDCU UR23, c[0x0][0xb30] ;  /* 0x00016600ff1777ac */ /* 0x000e680008000800 */
[----:B--2---:R-:W-:Y:S01]  /*0fe0*/  FMUL R2, R2, UR4 ;  /* 0x0000000402027c20 */ /* 0x004fe20008400000 */
[----:B------:R-:W-:Y:S01]  /*0ff0*/  ULOP3.LUT UR24, UR24, 0x3000, URZ, 0xc0, !UPT ;  /* 0x0000300018187892 */ /* 0x000fe2000f8ec0ff */
[----:B----4-:R-:W-:-:S04]  /*1000*/  I2FP.F32.U32 R3, UR20 ;  /* 0x0000001400037c45 */ /* 0x010fc80008201000 */
[----:B------:R-:W2:Y:S01]  /*1010*/  F2I.U32.TRUNC.NTZ R2, R2 ;  /* 0x0000000200027305 */ /* 0x000ea2000020f000 */
[----:B---3--:R-:W-:-:S07]  /*1020*/  FMUL R3, R3, UR5 ;  /* 0x0000000503037c20 */ /* 0x008fce0008400000 */
[----:B------:R-:W3:Y:S01]  /*1030*/  F2I.U32.TRUNC.NTZ R3, R3 ;  /* 0x0000000300037305 */ /* 0x000ee2000020f000 */
[----:B--2---:R-:W-:Y:S02]  /*1040*/  R2UR UR4, R2 ;  /* 0x00000000020472ca */ /* 0x004fe400000e0000 */
[----:B------:R-:W-:Y:S02]  /*1050*/  PRMT R2, RZ, 0x7610, R2 ;  /* 0x00007610ff027816 */ /* 0x000fe40000000002 */
[----:B---3--:R-:W-:-:S09]  /*1060*/  R2UR UR5, R3 ;  /* 0x00000000030572ca */ /* 0x008fd200000e0000 */
[----:B------:R-:W-:-:S04]  /*1070*/  UIADD3 UR4, UPT, UPT, -UR4, URZ, URZ ;  /* 0x000000ff04047290 */ /* 0x000fc8000fffe1ff */
[----:B------:R-:W-:Y:S02]  /*1080*/  UIMAD UR4, UR6, UR4, UR26 ;  /* 0x00000004060472a4 */ /* 0x000fe4000f8e021a */
[----:B------:R-:W-:-:S04]  /*1090*/  UIADD3 UR5, UPT, UPT, -UR5, URZ, URZ ;  /* 0x000000ff05057290 */ /* 0x000fc8000fffe1ff */
[----:B------:R-:W-:Y:S01]  /*10a0*/  IMAD.U32 R76, RZ, RZ, UR4 ;  /* 0x00000004ff4c7e24 */ /* 0x000fe2000f8e00ff */
[----:B------:R-:W-:Y:S01]  /*10b0*/  UIMAD UR63, UR63, UR5, UR20 ;  /* 0x000000053f3f72a4 */ /* 0x000fe2000f8e0214 */
[----:B-1----:R-:W-:Y:S11]  /*10c0*/  BRA.U UP5, `(.L_x_18) ;  /* 0x0000000105447547 */ /* 0x002ff6000b800000 */
[----:B------:R-:W-:Y:S01]  /*10d0*/  R2UR UR4, R76 ;  /* 0x000000004c0472ca */ /* 0x000fe200000e0000 */
[----:B------:R-:W-:-:S12]  /*10e0*/  UISETP.NE.AND UP2, UPT, UR63, 0x1, UPT ;  /* 0x000000013f00788c */ /* 0x000fd8000bf45270 */
[----:B------:R-:W-:-:S04]  /*10f0*/  UISETP.NE.AND UP0, UPT, UR4, URZ, UPT ;  /* 0x000000ff0400728c */ /* 0x000fc8000bf05270 */
[----:B------:R-:W-:-:S04]  /*1100*/  UISETP.EQ.OR UP0, UPT, UR63, URZ, !UP0 ;  /* 0x000000ff3f00728c */ /* 0x000fc8000c702670 */
[----:B------:R-:W-:Y:S02]  /*1110*/  USEL UR7, URZ, 0x1, !UP0 ;  /* 0x00000001ff077887 */ /* 0x000fe4000c000000 */
[----:B------:R-:W-:-:S04]  /*1120*/  UISETP.NE.AND UP0, UPT, UR4, URZ, UPT ;  /* 0x000000ff0400728c */ /* 0x000fc8000bf05270 */
[----:B------:R-:W-:-:S04]  /*1130*/  USEL UR4, URZ, 0x2, UP0 ;  /* 0x00000002ff047887 */ /* 0x000fc80008000000 */
[----:B------:R-:W-:Y:S02]  /*1140*/  USEL UR6, UR4, 0x2, UP2 ;  /* 0x0000000204067887 */ /* 0x000fe40009000000 */
[----:B------:R-:W-:Y:S02]  /*1150*/  USEL UR4, URZ, 0x4, UP0 ;  /* 0x00000004ff047887 */ /* 0x000fe40008000000 */
[----:B------:R-:W-:-:S04]  /*1160*/  UISETP.NE.AND UP2, UPT, UR63, 0x2, UPT ;  /* 0x000000023f00788c */ /* 0x000fc8000bf45270 */
[----:B------:R-:W-:Y:S02]  /*1170*/  USEL UR5, UR4, 0x4, UP2 ;  /* 0x0000000404057887 */ /* 0x000fe40009000000 */
[----:B------:R-:W-:Y:S02]  /*1180*/  USEL UR4, URZ, 0x8, UP0 ;  /* 0x00000008ff047887 */ /* 0x000fe40008000000 */
[----:B------:R-:W-:Y:S02]  /*1190*/  UISETP.NE.AND UP0, UPT, UR63, 0x3, UPT ;  /* 0x000000033f00788c */ /* 0x000fe4000bf05270 */
[----:B------:R-:W-:Y:S02]  /*11a0*/  UIADD3 UR5, UPT, UPT, UR5, UR6, UR7 ;  /* 0x0000000605057290 */ /* 0x000fe4000fffe007 */
[----:B------:R-:W-:-:S04]  /*11b0*/  USEL UR4, UR4, 0x8, UP0 ;  /* 0x0000000804047887 */ /* 0x000fc80008000000 */
[----:B------:R-:W-:-:S06]  /*11c0*/  UIADD3 UR4, UPT, UPT, UR5, UR4, URZ ;  /* 0x0000000405047290 */ /* 0x000fcc000fffe0ff */
[----:B------:R-:W-:-:S07]  /*11d0*/  MOV R2, UR4 ;  /* 0x0000000400027c02 */ /* 0x000fce0008000f00 */
.L_x_18:
[----:B------:R-:W1:Y:S01]  /*11e0*/  S2UR UR36, SR_CTAID.Z ;  /* 0x00000000002479c3 */ /* 0x000e620000002700 */
[----:B------:R-:W-:-:S09]  /*11f0*/  UISETP.GE.AND UP0, UPT, UR19, 0x1, UPT ;  /* 0x000000011300788c */ /* 0x000fd2000bf06270 */
[----:B------:R-:W-:Y:S05]  /*1200*/  BRA.U !UP0, `(.L_x_19) ;  /* 0x0000000108d07547 */ /* 0x000fea000b800000 */
[----:B------:R-:W2:Y:S01]  /*1210*/  LDCU UR21, c[0x0][0xb0c] ;  /* 0x00016180ff1577ac */ /* 0x000ea20008000800 */
[----:B------:R-:W3:Y:S01]  /*1220*/  LDCU.128 UR12, c[0x0][0xb10] ;  /* 0x00016200ff0c77ac */ /* 0x000ee20008000c00 */
[----:B------:R-:W4:Y:S01]  /*1230*/  LDCU UR6, c[0x0][0x370] ;  /* 0x00006e00ff0677ac */ /* 0x000f220008000800 */
[----:B------:R-:W1:Y:S01]  /*1240*/  LDCU UR7, c[0x0][0x374] ;  /* 0x00006e80ff0777ac */ /* 0x000e620008000800 */
[----:B------:R-:W1:Y:S01]  /*1250*/  LDCU UR22, c[0x0][0xb20] ;  /* 0x00016400ff1677ac */ /* 0x000e620008000800 */
[----:B--2---:R-:W-:Y:S02]  /*1260*/  UISETP.NE.AND UP0, UPT, UR21, 0x1, UPT ;  /* 0x000000011500788c */ /* 0x004fe4000bf05270 */
[----:B---3--:R-:W-:Y:S01]  /*1270*/  UIMAD.WIDE.U32 UR4, UR20, UR12, URZ ;  /* 0x0000000c140472a5 */ /* 0x008fe2000f8e00ff */
[----:B------:R-:W2:Y:S01]  /*1280*/  LDCU.64 UR8, c[0x0][0xb28] ;  /* 0x00016500ff0877ac */ /* 0x000ea20008000a00 */
[----:B----4-:R-:W-:Y:S02]  /*1290*/  UIMAD.WIDE.U32 UR10, UR6, UR12, URZ ;  /* 0x0000000c060a72a5 */ /* 0x010fe4000f8e00ff */
[----:B------:R-:W-:-:S02]  /*12a0*/  USHF.R.U32.HI UR5, URZ, UR13, UR5 ;  /* 0x0000000dff057299 */ /* 0x000fc40008011605 */
[----:B------:R-:W-:Y:S02]  /*12b0*/  UISETP.NE.AND UP2, UPT, UR19, 0x1, UPT ;  /* 0x000000011300788c */ /* 0x000fe4000bf45270 */
[----:B------:R-:W-:Y:S01]  /*12c0*/  USEL UR5, UR20, UR5, !UP0 ;  /* 0x0000000514057287 */ /* 0x000fe2000c000000 */
[----:B------:R-:W-:Y:S01]  /*12d0*/  UMOV UR10, UR11 ;  /* 0x0000000b000a7c82 */ /* 0x000fe20008000000 */
[----:B------:R-:W-:Y:S02]  /*12e0*/  UIMAD.WIDE.U32 UR16, UR26, UR15, URZ ;  /* 0x0000000f1a1072a5 */ /* 0x000fe4000f8e00ff */
[----:B------:R-:W-:Y:S02]  /*12f0*/  @UP0 USHF.R.U32.HI UR6, URZ, UR13, UR10 ;  /* 0x0000000dff060299 */ /* 0x000fe4000801160a */
[----:B------:R-:W-:Y:S02]  /*1300*/  UISETP.NE.AND UP0, UPT, UR14, 0x1, UPT ;  /* 0x000000010e00788c */ /* 0x000fe4000bf05270 */
[----:B-1----:R-:W-:-:S02]  /*1310*/  UIMAD.WIDE.U32 UR10, UR7, UR15, URZ ;  /* 0x0000000f070a72a5 */ /* 0x002fc4000f8e00ff */
[----:B--2---:R-:W-:Y:S01]  /*1320*/  UIMAD.WIDE.U32 UR12, UR6, UR8, URZ ;  /* 0x00000008060c72a5 */ /* 0x004fe2000f8e00ff */
[----:B------:R-:W-:Y:S02]  /*1330*/  UMOV UR4, UR17 ;  /* 0x0000001100047c82 */ /* 0x000fe40008000000 */
[----:B------:R-:W-:Y:S02]  /*1340*/  USHF.R.U32.HI UR4, URZ, UR22, UR4 ;  /* 0x00000016ff047299 */ /* 0x000fe40008011604 */
[----:B------:R-:W-:Y:S02]  /*1350*/  UMOV UR10, UR11 ;  /* 0x0000000b000a7c82 */ /* 0x000fe40008000000 */
[----:B------:R-:W-:Y:S01]  /*1360*/  UMOV UR12, UR13 ;  /* 0x0000000d000c7c82 */ /* 0x000fe20008000000 */
[----:B------:R-:W-:Y:S02]  /*1370*/  @UP0 USHF.R.U32.HI UR7, URZ, UR22, UR10 ;  /* 0x00000016ff070299 */ /* 0x000fe4000801160a */
[----:B------:R-:W-:-:S02]  /*1380*/  USEL UR4, UR26, UR4, !UP0 ;  /* 0x000000041a047287 */ /* 0x000fc4000c000000 */
[----:B------:R-:W-:Y:S02]  /*1390*/  UIMAD.WIDE.U32 UR10, UR7, UR8, URZ ;  /* 0x00000008070a72a5 */ /* 0x000fe4000f8e00ff */
[----:B------:R-:W-:Y:S02]  /*13a0*/  @UP2 USHF.R.U32.HI UR6, URZ, UR9, UR12 ;  /* 0x00000009ff062299 */ /* 0x000fe4000801160c */
[----:B------:R-:W-:-:S03]  /*13b0*/  UIMAD.WIDE.U32 UR12, UR4, UR8, URZ ;  /* 0x00000008040c72a5 */ /* 0x000fc6000f8e00ff */
[----:B------:R-:W-:Y:S02]  /*13c0*/  UMOV UR10, UR11 ;  /* 0x0000000b000a7c82 */ /* 0x000fe40008000000 */
[----:B------:R-:W-:Y:S02]  /*13d0*/  @UP2 USHF.R.U32.HI UR7, URZ, UR9, UR10 ;  /* 0x00000009ff072299 */ /* 0x000fe4000801160a */
[----:B------:R-:W-:Y:S02]  /*13e0*/  UIMAD UR10, UR6, UR19, URZ ;  /* 0x00000013060a72a4 */ /* 0x000fe4000f8e02ff */
[----:B------:R-:W-:-:S04]  /*13f0*/  UIMAD UR7, UR7, UR19, URZ ;  /* 0x00000013070772a4 */ /* 0x000fc8000f8e02ff */
[----:B------:R-:W-:-:S03]  /*1400*/  UISETP.GE.AND UP0, UPT, UR4, UR7, UPT ;  /* 0x000000070400728c */ /* 0x000fc6000bf06270 */
[----:B------:R-:W-:Y:S01]  /*1410*/  UMOV UR7, UR13 ;  /* 0x0000000d00077c82 */ /* 0x000fe20008000000 */
[----:B------:R-:W-:Y:S02]  /*1420*/  UISETP.GE.OR UP0, UPT, UR5, UR10, UP0 ;  /* 0x0000000a0500728c */ /* 0x000fe40008706670 */
[----:B------:R-:W-:Y:S02]  /*1430*/  UIMAD.WIDE.U32 UR10, UR5, UR8, URZ ;  /* 0x00000008050a72a5 */ /* 0x000fe4000f8e00ff */
[----:B------:R-:W-:Y:S02]  /*1440*/  USHF.R.U32.HI UR7, URZ, UR9, UR7 ;  /* 0x00000009ff077299 */ /* 0x000fe40008011607 */
[----:B------:R-:W-:Y:S02]  /*1450*/  UIADD3 UR10, UPT, UPT, -UR4, URZ, URZ ;  /* 0x000000ff040a7290 */ /* 0x000fe4000fffe1ff */
[----:B------:R-:W-:Y:S02]  /*1460*/  USEL UR7, UR4, UR7, !UP2 ;  /* 0x0000000704077287 */ /* 0x000fe4000d000000 */
[----:B------:R-:W-:Y:S01]  /*1470*/  UIMAD UR10, UR14, UR10, UR26 ;  /* 0x0000000a0e0a72a4 */ /* 0x000fe2000f8e021a */
[----:B------:R-:W-:Y:S01]  /*1480*/  @!UP0 UMOV UR8, UR11 ;  /* 0x0000000b00088c82 */ /* 0x000fe20008000000 */
[----:B------:R-:W-:-:S02]  /*1490*/  UIADD3 UR11, UPT, UPT, -UR5, URZ, URZ ;  /* 0x000000ff050b7290 */ /* 0x000fc4000fffe1ff */
[----:B------:R-:W-:Y:S02]  /*14a0*/  @!UP0 USHF.R.U32.HI UR8, URZ, UR9, UR8 ;  /* 0x00000009ff088299 */ /* 0x000fe40008011608 */
[----:B------:R-:W-:Y:S02]  /*14b0*/  UIADD3 UR9, UPT, UPT, -UR7, URZ, URZ ;  /* 0x000000ff07097290 */ /* 0x000fe4000fffe1ff */
[----:B------:R-:W-:Y:S02]  /*14c0*/  @!UP0 USEL UR8, UR5, UR8, !UP2 ;  /* 0x0000000805088287 */ /* 0x000fe4000d000000 */
[----:B------:R-:W-:Y:S02]  /*14d0*/  UIMAD UR9, UR19, UR9, UR4 ;  /* 0x00000009130972a4 */ /* 0x000fe4000f8e0204 */
[----:B------:R-:W-:Y:S02]  /*14e0*/  @!UP0 UIADD3 UR7, UPT, UPT, UR7, -UR8, URZ ;  /* 0x8000000807078290 */ /* 0x000fe4000fffe0ff */
[----:B------:R-:W-:-:S02]  /*14f0*/  @!UP0 UIMAD UR6, UR9, UR6, UR8 ;  /* 0x00000006090682a4 */ /* 0x000fc4000f8e0208 */
[----:B------:R-:W-:Y:S02]  /*1500*/  @!UP0 UIMAD UR4, UR7, UR19, UR5 ;  /* 0x00000013070482a4 */ /* 0x000fe4000f8e0205 */
[----:B------:R-:W-:Y:S02]  /*1510*/  UIMAD UR20, UR21, UR11, UR20 ;  /* 0x0000000b151472a4 */ /* 0x000fe4000f8e0214 */
[----:B------:R-:W-:Y:S01]  /*1520*/  UIMAD UR26, UR4, UR14, UR10 ;  /* 0x0000000e041a72a4 */ /* 0x000fe2000f8e020a */
[----:B------:R-:W-:Y:S02]  /*1530*/  @!UP0 UMOV UR5, UR6 ;  /* 0x0000000600058c82 */ /* 0x000fe40008000000 */
[----:B------:R-:W-:-:S12]  /*1540*/  UIMAD UR20, UR5, UR21, UR20 ;  /* 0x00000015051472a4 */ /* 0x000fd8000f8e0214 */
.L_x_19:
[----:B------:R-:W-:-:S09]  /*1550*/  UISETP.NE.AND UP0, UPT, UR23, 0x1, UPT ;  /* 0x000000011700788c */ /* 0x000fd2000bf05270 */
[----:B------:R-:W-:Y:S05]  /*1560*/  BRA.U UP0, `(.L_x_20) ;  /* 0x0000000100407547 */ /* 0x000fea000b800000 */
[----:B------:R-:W2:Y:S01]  /*1570*/  LDCU.128 UR8, c[0x0][0xb10] ;  /* 0x00016200ff0877ac */ /* 0x000ea20008000c00 */
[----:B------:R-:W3:Y:S01]  /*1580*/  LDCU UR12, c[0x0][0xb0c] ;  /* 0x00016180ff0c77ac */ /* 0x000ee20008000800 */
[----:B------:R-:W4:Y:S01]  /*1590*/  LDCU UR13, c[0x0][0xb20] ;  /* 0x00016400ff0d77ac */ /* 0x000f220008000800 */
[----:B--2---:R-:W-:Y:S02]  /*15a0*/  UIMAD.WIDE.U32 UR4, UR20, UR8, URZ ;  /* 0x00000008140472a5 */ /* 0x004fe4000f8e00ff */
[----:B------:R-:W-:Y:S02]  /*15b0*/  UIMAD.WIDE.U32 UR6, UR26, UR11, URZ ;  /* 0x0000000b1a0672a5 */ /* 0x000fe4000f8e00ff */
[----:B---3--:R-:W-:Y:S02]  /*15c0*/  UISETP.NE.AND UP0, UPT, UR12, 0x1, UPT ;  /* 0x000000010c00788c */ /* 0x008fe4000bf05270 */
[----:B------:R-:W-:-:S03]  /*15d0*/  USHF.R.U32.HI UR5, URZ, UR9, UR5 ;  /* 0x00000009ff057299 */ /* 0x000fc60008011605 */
[----:B------:R-:W-:Y:S01]  /*15e0*/  UMOV UR4, UR7 ;  /* 0x0000000700047c82 */ /* 0x000fe20008000000 */
[----:B------:R-:W-:Y:S02]  /*15f0*/  USEL UR5, UR20, UR5, !UP0 ;  /* 0x0000000514057287 */ /* 0x000fe4000c000000 */
[----:B------:R-:W-:Y:S02]  /*1600*/  UISETP.NE.AND UP0, UPT, UR10, 0x1, UPT ;  /* 0x000000010a00788c */ /* 0x000fe4000bf05270 */
[----:B----4-:R-:W-:-:S04]  /*1610*/  USHF.R.U32.HI UR4, URZ, UR13, UR4 ;  /* 0x0000000dff047299 */ /* 0x010fc80008011604 */
[----:B------:R-:W-:-:S04]  /*1620*/  USEL UR4, UR26, UR4, !UP0 ;  /* 0x000000041a047287 */ /* 0x000fc8000c000000 */
[----:B------:R-:W-:Y:S02]  /*1630*/  UIADD3 UR6, UPT, UPT, UR5, -UR4, URZ ;  /* 0x8000000405067290 */ /* 0x000fe4000fffe0ff */
[----:B------:R-:W-:Y:S02]  /*1640*/  UIADD3 UR4, UPT, UPT, -UR5, UR4, URZ ;  /* 0x0000000405047290 */ /* 0x000fe4000fffe1ff */
[----:B------:R-:W-:Y:S02]  /*1650*/  UIMAD UR26, UR6, UR10, UR26 ;  /* 0x0000000a061a72a4 */ /* 0x000fe4000f8e021a */
[----:B------:R-:W-:-:S12]  /*1660*/  UIMAD UR20, UR4, UR12, UR20 ;  /* 0x0000000c041472a4 */ /* 0x000fd8000f8e0214 */
.L_x_20:
[----:B------:R-:W-:Y:S01]  /*1670*/  UISETP.NE.AND UP0, UPT, UR18, 0x2, UPT ;  /* 0x000000021200788c */ /* 0x000fe2000bf05270 */
[----:B------:R-:W-:Y:S09]  /*1680*/  BRA.U !UP6, `(.L_x_21) ;  /* 0x000000010e0c7547 */ /* 0x000ff2000b800000 */
[----:B------:R-:W-:Y:S01]  /*1690*/  UCGABAR_WAIT ;  /* 0x0000000000007dc7 */ /* 0x000fe20008000000 */
[----:B------:R-:W-:Y:S01]  /*16a0*/  CCTL.IVALL ;  /* 0x00000000ff00798f */ /* 0x000fe20002000000 */
[----:B------:R-:W-:Y:S05]  /*16b0*/  BRA `(.L_x_22) ;  /* 0x0000000000047947 */ /* 0x000fea0003800000 */
.L_x_21:
[----:B------:R-:W-:Y:S06]  /*16c0*/  BAR.SYNC.DEFER_BLOCKING 0x0 ;  /* 0x0000000000007b1d */ /* 0x000fec0000010000 */
.L_x_22:
[----:B------:R-:W-:Y:S05]  /*16d0*/  BRA.U UP0, `(.L_x_23) ;  /* 0x0000001500547547 */ /* 0x000fea000b800000 */
[----:B------:R-:W2:Y:S01]  /*16e0*/  LDCU UR6, c[0x0][0x38c] ;  /* 0x00007180ff0677ac */ /* 0x000ea20008000800 */
[----:B------:R-:W-:Y:S01]  /*16f0*/  PLOP3.LUT P1, PT, PT, PT, UP3, 0x80, 0x8 ;  /* 0x000000000008781c */ /* 0x000fe20003f2f038 */
[----:B------:R-:W-:Y:S01]  /*1700*/  IMAD.MOV.U32 R12, RZ, RZ, 0x1 ;  /* 0x00000001ff0c7424 */ /* 0x000fe200078e00ff */
[----:B------:R-:W-:Y:S01]  /*1710*/  ISETP.EQ.OR P2, PT, R0, RZ, P3 ;  /* 0x000000ff0000720c */ /* 0x000fe20001f42670 */
[----:B------:R-:W-:Y:S01]  /*1720*/  UISETP.NE.AND UP1, UPT, UR18, URZ, UPT ;  /* 0x000000ff1200728c */ /* 0x000fe2000bf25270 */
[----:B------:R-:W-:Y:S01]  /*1730*/  PLOP3.LUT P1, PT, P1, PT, PT, 0x8, 0x80 ;  /* 0x000000000080781c */ /* 0x000fe20000f2e170 */
[----:B------:R-:W-:Y:S01]  /*1740*/  USEL UR25, URZ, 0x1, UP4 ;  /* 0x00000001ff197887 */ /* 0x000fe2000a000000 */
[----:B------:R-:W-:Y:S01]  /*1750*/  CS2R R10, SRZ ;  /* 0x00000000000a7805 */ /* 0x000fe2000001ff00 */
[----:B------:R-:W-:Y:S01]  /*1760*/  IMAD.MOV.U32 R9, RZ, RZ, RZ ;  /* 0x000000ffff097224 */ /* 0x000fe200078e00ff */
[----:B------:R-:W3:Y:S01]  /*1770*/  LDCU UR39, c[0x0][0x370] ;  /* 0x00006e00ff2777ac */ /* 0x000ee20008000800 */
[----:B------:R-:W-:Y:S01]  /*1780*/  IMAD.MOV.U32 R8, RZ, RZ, 0x1 ;  /* 0x00000001ff087424 */ /* 0x000fe200078e00ff */
[----:B------:R-:W4:Y:S01]  /*1790*/  LDCU.64 UR28, c[0x0][0x348] ;  /* 0x00006900ff1c77ac */ /* 0x000f220008000a00 */
[----:B------:R-:W-:-:S02]  /*17a0*/  USHF.R.U32.HI UR44, URZ, 0x7, UR24 ;  /* 0x00000007ff2c7899 */ /* 0x000fc40008011618 */
[----:B--2---:R-:W-:Y:S02]  /*17b0*/  UIADD3 UR5, UPT, UPT, UR6, 0x7f, URZ ;  /* 0x0000007f06057890 */ /* 0x004fe4000fffe0ff */
[----:B------:R-:W-:Y:S02]  /*17c0*/  UIADD3 UR46, UPT, UPT, UR6, 0xfe, URZ ;  /* 0x000000fe062e7890 */ /* 0x000fe4000fffe0ff */
[----:B------:R-:W-:Y:S01]  /*17d0*/  USHF.R.S32.HI UR4, URZ, 0x1f, UR5 ;  /* 0x0000001fff047899 */ /* 0x000fe20008011405 */
[----:B------:R-:W2:Y:S03]  /*17e0*/  LDCU UR38, c[0x0][0x374] ;  /* 0x00006e80ff2677ac */ /* 0x000ea60008000800 */
[----:B------:R-:W-:Y:S02]  /*17f0*/  ULEA.HI UR4, UR4, UR5, URZ, 0x7 ;  /* 0x0000000504047291 */ /* 0x000fe4000f8f38ff */
[----:B------:R-:W-:-:S02]  /*1800*/  USEL UR25, UR25, 0x2, UP1 ;  /* 0x0000000219197887 */ /* 0x000fc40008800000 */
[----:B------:R-:W-:Y:S02]  /*1810*/  USHF.R.S32.HI UR41, URZ, 0x7, UR4 ;  /* 0x00000007ff297899 */ /* 0x000fe40008011404 */
[----:B------:R-:W-:Y:S02]  /*1820*/  UIADD3 UR4, UPT, UPT, UR6, -0x1, URZ ;  /* 0xffffffff06047890 */ /* 0x000fe4000fffe0ff */
[----:B------:R-:W-:Y:S02]  /*1830*/  UISETP.LT.U32.AND UP0, UPT, UR41, 0x8, UPT ;  /* 0x000000082900788c */ /* 0x000fe4000bf01070 */
[----:B------:R-:W-:Y:S02]  /*1840*/  UISETP.GE.U32.AND UP2, UPT, UR4, -0xff, UPT ;  /* 0xffffff010400788c */ /* 0x000fe4000bf46070 */
[----:B------:R-:W-:Y:S01]  /*1850*/  USEL UR40, UR41, 0x8, UP0 ;  /* 0x0000000829287887 */ /* 0x000fe20008000000 */
[----:B------:R-:W-:-:S03]  /*1860*/  UMOV UR5, URZ ;  /* 0x000000ff00057c82 */ /* 0x000fc60008000000 */
[----:B------:R-:W-:Y:S02]  /*1870*/  UIADD3 UR21, UPT, UPT, UR40, -0x1, URZ ;  /* 0xffffffff28157890 */ /* 0x000fe4000fffe0ff */
[----:B------:R-:W-:-:S03]  /*1880*/  UIADD3 UR43, UPT, UPT, UR41, -UR40, URZ ;  /* 0x80000028292b7290 */ /* 0x000fc6000fffe0ff */
[----:B------:R-:W-:-:S04]  /*1890*/  @UP2 UIADD3 UR21, UPT, UPT, UR40, URZ, URZ ;  /* 0x000000ff28152290 */ /* 0x000fc8000fffe0ff */
[----:B--234-:R-:W-:-:S12]  /*18a0*/  UIADD3 UR21, UPT, UPT, UR21, 0x1, URZ ;  /* 0x0000000115157890 */ /* 0x01cfd8000fffe0ff */
.L_x_43:
[----:B------:R-:W-:Y:S01]  /*18b0*/  UISETP.NE.AND UP0, UPT, UR45, URZ, UPT ;  /* 0x000000ff2d00728c */ /* 0x000fe2000bf05270 */
[----:B------:R-:W2:Y:S08]  /*18c0*/  S2UR UR45, SR_CgaCtaId ;  /* 0x00000000002d79c3 */ /* 0x000eb00000008800 */
[----:B------:R-:W-:Y:S05]  /*18d0*/  BRA.U UP0, `(.L_x_24) ;  /* 0x0000000100347547 */ /* 0x000fea000b800000 */
[----:B------:R-:W3:Y:S01]  /*18e0*/  S2R R0, SR_CgaCtaId ;  /* 0x0000000000007919 */ /* 0x000ee20000008800 */
[----:B------:R-:W-:-:S04]  /*18f0*/  MOV R2, 0x400 ;  /* 0x0000040000027802 */ /* 0x000fc80000000f00 */
[----:B---3--:R-:W-:Y:S02]  /*1900*/  LEA R0, R0, R2, 0x18 ;  /* 0x0000000200007211 */ /* 0x008fe400078ec0ff */
[----:B------:R-:W-:-:S03]  /*1910*/  SHF.L.U32 R2, R8, 0x1f, RZ ;  /* 0x0000001f08027819 */ /* 0x000fc600000006ff */
[----:B------:R-:W-:-:S04]  /*1920*/  IMAD R0, R9, 0x8, R0 ;  /* 0x0000000809007824 */ /* 0x000fc800078e0200 */
[----:B------:R-:W3:Y:S02]  /*1930*/  SYNCS.PHASECHK.TRANS64.TRYWAIT P0, [R0+URZ+0x120], R2 ;  /* 0x00012002000075a7 */ /* 0x000ee400080011ff */
[----:B---3--:R-:W-:Y:S05]  /*1940*/  @!P0 BRA `(.L_x_25) ;  /* 0x0000006000c88947 */ /* 0x008fea0003800000 */
.L_x_117:
[----:B------:R-:W-:Y:S01]  /*1950*/  VIADD R9, R9, 0x1 ;  /* 0x0000000109097836 */ /* 0x000fe20000000000 */
[----:B------:R3:W-:Y:S04]  /*1960*/  SYNCS.ARRIVE.TRANS64.A1T0 RZ, [R0+URZ+0x110], RZ ;  /* 0x000110ff00ff79a7 */ /* 0x0007e800081000ff */
[----:B------:R-:W-:-:S04]  /*1970*/  ISETP.NE.AND P0, PT, R9, 0x2, PT ;  /* 0x000000020900780c */ /* 0x000fc80003f05270 */
[----:B------:R-:W-:Y:S02]  /*1980*/  SEL R9, R9, RZ, P0 ;  /* 0x000000ff09097207 */ /* 0x000fe40000000000 */
[----:B---3--:R-:W-:-:S04]  /*1990*/  SEL R0, RZ, 0x1, P0 ;  /* 0x00000001ff007807 */ /* 0x008fc80000000000 */
[----:B------:R-:W-:-:S07]  /*19a0*/  LOP3.LUT R8, R8, R0, RZ, 0x3c, !PT ;  /* 0x0000000008087212 */ /* 0x000fce00078e3cff */
.L_x_24:
[----:B------:R-:W-:Y:S01]  /*19b0*/  UMOV UR6, 0x400 ;  /* 0x0000040000067882 */ /* 0x000fe20000000000 */
[----:B------:R-:W-:Y:S01]  /*19c0*/  SHF.L.U32 R0, R12, 0x1f, RZ ;  /* 0x0000001f0c007819 */ /* 0x000fe200000006ff */
[----:B--2---:R-:W-:Y:S02]  /*19d0*/  ULEA UR6, UR45, UR6, 0x18 ;  /* 0x000000062d067291 */ /* 0x004fe4000f8ec0ff */
[----:B------:R-:W-:Y:S02]  /*19e0*/  UISETP.GE.U32.AND UP0, UPT, UR46, 0xff, UPT ;  /* 0x000000ff2e00788c */ /* 0x000fe4000bf06070 */
[----:B------:R-:W-:Y:S02]  /*19f0*/  ULEA UR4, UR5, UR6, 0x3 ;  /* 0x0000000605047291 */ /* 0x000fe4000f8e18ff */
[----:B------:R-:W-:Y:S02]  /*1a00*/  USHF.L.U32 UR35, UR20, 0x6, URZ ;  /* 0x0000000614237899 */ /* 0x000fe400080006ff */
[----:B------:R-:W-:Y:S01]  /*1a10*/  ULEA UR11, UR26, UR44, 0x7 ;  /* 0x0000002c1a0b7291 */ /* 0x000fe2000f8e38ff */
[----:B------:R-:W-:-:S04]  /*1a20*/  UMOV UR13, URZ ;  /* 0x000000ff000d7c82 */ /* 0x000fc80008000000 */
[----:B------:R2:W3:Y:S01]  /*1a30*/  SYNCS.PHASECHK.TRANS64.TRYWAIT P0, [UR4+0x40], R0 ;  /* 0x00004000ff0075a7 */ /* 0x0004e20008001104 */
[----:B------:R-:W-:Y:S06]  /*1a40*/  BRA.U !UP0, `(.L_x_26) ;  /* 0x0000000108bc7547 */ /* 0x000fec000b800000 */
[----:B------:R-:W-:Y:S01]  /*1a50*/  UMOV UR7, URZ ;  /* 0x000000ff00077c82 */ /* 0x000fe20008000000 */
[----:B------:R-:W-:-:S05]  /*1a60*/  UMOV UR4, UR5 ;  /* 0x0000000500047c82 */ /* 0x000fca0008000000 */
.L_x_32:
[----:B------:R-:W-:Y:S01]  /*1a70*/  ULEA UR33, UR4, UR6, 0x3 ;  /* 0x0000000604217291 */ /* 0x000fe2000f8e18ff */
[----:B---3--:R-:W-:Y:S01]  /*1a80*/  @!P3 MOV R2, 0x6000 ;  /* 0x000060000002b802 */ /* 0x008fe20000000f00 */
[----:B-1-34-:R-:W-:Y:S10]  /*1a90*/  @P0 BRA `(.L_x_27) ;  /* 0x00000000000c0947 */ /* 0x01aff40003800000 */
[----:B------:R-:W-:-:S04]  /*1aa0*/  SHF.L.U32 R3, R12, 0x1f, RZ ;  /* 0x0000001f0c037819 */ /* 0x000fc800000006ff */
[----:B------:R-:W3:Y:S02]  /*1ab0*/  SYNCS.PHASECHK.TRANS64.TRYWAIT P0, [UR33+0x40], R3 ;  /* 0x00004003ff0075a7 */ /* 0x000ee40008001121 */
[----:B---3--:R-:W-:Y:S05]  /*1ac0*/  @!P0 BRA `(.L_x_28) ;  /* 0x00000060007c8947 */ /* 0x008fea0003800000 */
.L_x_27:
[----:B------:R3:W-:Y:S01]  /*1ad0*/  @!P3 SYNCS.ARRIVE.TRANS64 RZ, [UR33], R2 ;  /* 0x00000002ffffb9a7 */ /* 0x0007e20008000021 */
[----:B------:R-:W-:-:S04]  /*1ae0*/  ULOP3.LUT UR5, UR25, 0x2, URZ, 0xfc, !UPT ;  /* 0x0000000219057892 */ /* 0x000fc8000f8efcff */
[----:B------:R-:W-:-:S09]  /*1af0*/  UISETP.NE.AND UP0, UPT, UR5, 0x2, UPT ;  /* 0x000000020500788c */ /* 0x000fd2000bf05270 */
[----:B------:R-:W-:Y:S05]  /*1b00*/  BRA.U UP0, `(.L_x_29) ;  /* 0x0000000100047547 */ /* 0x000fea000b800000 */
[----:B-1----:R-:W-:Y:S05]  /*1b10*/  BPT.TRAP 0x1 ;  /* 0x000000040000795c */ /* 0x002fea0000300000 */
.L_x_29:
[----:B------:R-:W-:Y:S04]  /*1b20*/  BSSY.RECONVERGENT B0, `(.L_x_30) ;  /* 0x0000003000007945 */ /* 0x000fe80003800200 */
[----:B------:R-:W-:Y:S05]  /*1b30*/  @P2 BRA `(.L_x_31) ;  /* 0x0000000000042947 */ /* 0x000fea0003800000 */
[----:B-1----:R-:W-:Y:S05]  /*1b40*/  BPT.TRAP 0x1 ;  /* 0x000000040000795c */ /* 0x002fea0000300000 */
.L_x_31:
[----:B-1----:R-:W-:Y:S05]  /*1b50*/  BSYNC.RECONVERGENT B0 ;  /* 0x0000000000007941 */ /* 0x002fea0003800200 */
.L_x_30:
[----:B------:R-:W-:Y:S02]  /*1b60*/  UIADD3 UR5, UPT, UPT, UR4, 0x1, URZ ;  /* 0x0000000104057890 */ /* 0x000fe4000fffe0ff */
[----:B------:R-:W-:Y:S02]  /*1b70*/  USHF.L.U32 UR34, UR7, 0x7, URZ ;  /* 0x0000000707227899 */ /* 0x000fe400080006ff */
[----:B------:R-:W-:Y:S02]  /*1b80*/  UISETP.NE.AND UP0, UPT, UR5, 0x8, UPT ;  /* 0x000000080500788c */ /* 0x000fe4000bf05270 */
[----:B------:R-:W-:Y:S02]  /*1b90*/  UIADD3 UR7, UPT, UPT, UR7, 0x1, URZ ;  /* 0x0000000107077890 */ /* 0x000fe4000fffe0ff */
[----:B------:R-:W-:Y:S02]  /*1ba0*/  USEL UR9, URZ, 0x1, UP0 ;  /* 0x00000001ff097887 */ /* 0x000fe40008000000 */
[----:B------:R-:W-:-:S02]  /*1bb0*/  USEL UR5, UR5, URZ, UP0 ;  /* 0x000000ff05057287 */ /* 0x000fc40008000000 */
[----:B------:R-:W-:Y:S02]  /*1bc0*/  UIADD3 UR14, UP0, UPT, UR28, 0x180, URZ ;  /* 0x000001801c0e7890 */ /* 0x000fe4000ff1e0ff */
[----:B------:R-:W-:Y:S01]  /*1bd0*/  ULEA UR8, UR5, UR6, 0x3 ;  /* 0x0000000605087291 */ /* 0x000fe2000f8e18ff */
[----:B------:R-:W-:Y:S01]  /*1be0*/  LOP3.LUT R12, R12, UR9, RZ, 0x3c, !PT ;  /* 0x000000090c0c7c12 */ /* 0x000fe2000f8e3cff */
[----:B------:R-:W-:Y:S02]  /*1bf0*/  ULEA UR32, UR4, UR6, 0xd ;  /* 0x0000000604207291 */ /* 0x000fe4000f8e68ff */
[----:B------:R-:W-:Y:S01]  /*1c00*/  UIADD3 UR16, UP1, UPT, UR28, 0x80, URZ ;  /* 0x000000801c107890 */ /* 0x000fe2000ff3e0ff */
[----:B--2---:R-:W-:Y:S01]  /*1c10*/  SHF.L.U32 R0, R12, 0x1f, RZ ;  /* 0x0000001f0c007819 */ /* 0x004fe200000006ff */
[----:B------:R-:W-:Y:S02]  /*1c20*/  UIADD3.X UR15, UPT, UPT, URZ, UR29, URZ, UP0, !UPT ;  /* 0x0000001dff0f7290 */ /* 0x000fe400087fe4ff */
[----:B------:R-:W-:Y:S01]  /*1c30*/  UISETP.NE.AND UP0, UPT, UR7, UR21, UPT ;  /* 0x000000150700728c */ /* 0x000fe2000bf05270 */
[----:B------:R4:W1:Y:S01]  /*1c40*/  SYNCS.PHASECHK.TRANS64.TRYWAIT P0, [UR8+0x40], R0 ;  /* 0x00004000ff0075a7 */ /* 0x0008620008001108 */
[----:B------:R-:W-:-:S02]  /*1c50*/  ULEA UR8, UR4, UR24, 0xe ;  /* 0x0000001804087291 */ /* 0x000fc4000f8e70ff */
[----:B------:R-:W-:Y:S02]  /*1c60*/  UIADD3.X UR17, UPT, UPT, URZ, UR29, URZ, UP1, !UPT ;  /* 0x0000001dff117290 */ /* 0x000fe40008ffe4ff */
[----:B------:R-:W-:Y:S02]  /*1c70*/  UIADD3 UR32, UPT, UPT, UR32, 0x4400, URZ ;  /* 0x0000440020207890 */ /* 0x000fe4000fffe0ff */
[----:B------:R-:W-:Y:S01]  /*1c80*/  UIADD3 UR8, UPT, UPT, UR6, 0x14400, UR8 ;  /* 0x0001440006087890 */ /* 0x000fe2000fffe008 */
[----:B------:R-:W-:Y:S01]  /*1c90*/  UMOV UR18, 0x0 ;  /* 0x0000000000127882 */ /* 0x000fe20000000000 */
[----:B------:R-:W-:Y:S01]  /*1ca0*/  UMOV UR19, 0x10000000 ;  /* 0x1000000000137882 */ /* 0x000fe20000000000 */
[----:B------:R-:W-:Y:S01]  /*1cb0*/  UMOV UR4, 0xf0000 ;  /* 0x000f000000047882 */ /* 0x000fe20000000000 */
[----:B------:R-:W-:Y:S01]  /*1cc0*/  UMOV UR12, UR36 ;  /* 0x00000024000c7c82 */ /* 0x000fe20008000000 */
[----:B------:R-:W-:Y:S01]  /*1cd0*/  UMOV UR9, UR33 ;  /* 0x0000002100097c82 */ /* 0x000fe20008000000 */
[----:B------:R-:W-:Y:S01]  /*1ce0*/  UMOV UR10, UR34 ;  /* 0x00000022000a7c82 */ /* 0x000fe20008000000 */
[----:B------:R-:W-:Y:S01]  /*1cf0*/  UTMALDG.3D [UR32], [UR16], desc[UR18] ;  /* 0x00001220100075b4 */ /* 0x000fe20008011000 */
[----:B------:R-:W-:Y:S01]  /*1d00*/  UMOV UR13, UR21 ;  /* 0x00000015000d7c82 */ /* 0x000fe20008000000 */
[----:B------:R2:W-:Y:S02]  /*1d10*/  UTMALDG.3D.MULTICAST [UR8], [UR14], UR4, desc[UR18] ;  /* 0x000012080e0073b4 */ /* 0x0005e40008011804 */
[----:B--2---:R-:W-:Y:S01]  /*1d20*/  UMOV UR4, UR5 ;  /* 0x0000000500047c82 */ /* 0x004fe20008000000 */
[----:B------:R-:W-:Y:S05]  /*1d30*/  BRA.U UP0, `(.L_x_32) ;  /* 0xfffffffd004c7547 */ /* 0x000fea000b83ffff */
.L_x_26:
[----:B------:R-:W-:Y:S01]  /*1d40*/  ULEA UR4, UR5, UR6, 0x3 ;  /* 0x0000000605047291 */ /* 0x000fe2000f8e18ff */
[----:B--2-4-:R-:W-:Y:S01]  /*1d50*/  SHF.L.U32 R0, R12, 0x1f, RZ ;  /* 0x0000001f0c007819 */ /* 0x014fe200000006ff */
[----:B------:R-:W-:Y:S01]  /*1d60*/  @!P1 SYNCS.ARRIVE.TRANS64.A1T0 RZ, [UR6+0xa8], RZ ;  /* 0x0000a8ffffff99a7 */ /* 0x000fe20008100006 */
[----:B------:R-:W-:-:S06]  /*1d70*/  UISETP.GT.AND UP0, UPT, UR41, UR40, UPT ;  /* 0x000000282900728c */ /* 0x000fcc000bf04270 */
[----:B-1-3--:R1:W2:Y:S03]  /*1d80*/  SYNCS.PHASECHK.TRANS64.TRYWAIT P0, [UR4+0x40], R0 ;  /* 0x00004000ff0075a7 */ /* 0x00a2a60008001104 */
[----:B------:R-:W-:Y:S05]  /*1d90*/  BRA.U !UP0, `(.L_x_33) ;  /* 0x0000000108c07547 */ /* 0x000fea000b800000 */
[----:B------:R-:W-:Y:S01]  /*1da0*/  UIADD3 UR26, UPT, UPT, UR43, UR13, URZ ;  /* 0x0000000d2b1a7290 */ /* 0x000fe2000fffe0ff */
[----:B------:R-:W-:-:S11]  /*1db0*/  UMOV UR4, UR5 ;  /* 0x0000000500047c82 */ /* 0x000fd60008000000 */
.L_x_39:
[----:B------:R-:W-:Y:S01]  /*1dc0*/  ULEA UR17, UR4, UR6, 0x3 ;  /* 0x0000000604117291 */ /* 0x000fe2000f8e18ff */
[----:B--2---:R-:W-:Y:S01]  /*1dd0*/  @!P3 MOV R2, 0x6000 ;  /* 0x000060000002b802 */ /* 0x004fe20000000f00 */
[----:B--234-:R-:W-:Y:S10]  /*1de0*/  @P0 BRA `(.L_x_34) ;  /* 0x00000000000c0947 */ /* 0x01cff40003800000 */
[----:B------:R-:W-:-:S04]  /*1df0*/  SHF.L.U32 R3, R12, 0x1f, RZ ;  /* 0x0000001f0c037819 */ /* 0x000fc800000006ff */
[----:B------:R-:W2:Y:S02]  /*1e00*/  SYNCS.PHASECHK.TRANS64.TRYWAIT P0, [UR17+0x40], R3 ;  /* 0x00004003ff0075a7 */ /* 0x000ea40008001111 */
[----:B--2---:R-:W-:Y:S05]  /*1e10*/  @!P0 BRA `(.L_x_35) ;  /* 0x0000005c00c08947 */ /* 0x004fea0003800000 */
.L_x_34:
[----:B------:R2:W-:Y:S01]  /*1e20*/  @!P3 SYNCS.ARRIVE.TRANS64 RZ, [UR17], R2 ;  /* 0x00000002ffffb9a7 */ /* 0x0005e20008000011 */
[----:B------:R-:W-:-:S04]  /*1e30*/  ULOP3.LUT UR5, UR25, 0x2, URZ, 0xfc, !UPT ;  /* 0x0000000219057892 */ /* 0x000fc8000f8efcff */
[----:B------:R-:W-:-:S09]  /*1e40*/  UISETP.NE.AND UP0, UPT, UR5, 0x2, UPT ;  /* 0x000000020500788c */ /* 0x000fd2000bf05270 */
[----:B------:R-:W-:Y:S05]  /*1e50*/  BRA.U UP0, `(.L_x_36) ;  /* 0x0000000100047547 */ /* 0x000fea000b800000 */
[----:B------:R-:W-:Y:S05]  /*1e60*/  BPT.TRAP 0x1 ;  /* 0x000000040000795c */ /* 0x000fea0000300000 */
.L_x_36:
[----:B------:R-:W-:Y:S04]  /*1e70*/  BSSY.RECONVERGENT B0, `(.L_x_37) ;  /* 0x0000003000007945 */ /* 0x000fe80003800200 */
[----:B------:R-:W-:Y:S05]  /*1e80*/  @P2 BRA `(.L_x_38) ;  /* 0x0000000000042947 */ /* 0x000fea0003800000 */
[----:B------:R-:W-:Y:S05]  /*1e90*/  BPT.TRAP 0x1 ;  /* 0x000000040000795c */ /* 0x000fea0000300000 */
.L_x_38:
[----:B------:R-:W-:Y:S05]  /*1ea0*/  BSYNC.RECONVERGENT B0 ;  /* 0x0000000000007941 */ /* 0x000fea0003800200 */
.L_x_37:
[----:B------:R-:W-:Y:S02]  /*1eb0*/  UIADD3 UR5, UPT, UPT, UR4, 0x1, URZ ;  /* 0x0000000104057890 */ /* 0x000fe4000fffe0ff */
[----:B------:R-:W-:Y:S02]  /*1ec0*/  USHF.L.U32 UR18, UR13, 0x7, URZ ;  /* 0x000000070d127899 */ /* 0x000fe400080006ff */
[----:B------:R-:W-:Y:S02]  /*1ed0*/  UISETP.NE.AND UP0, UPT, UR5, 0x8, UPT ;  /* 0x000000080500788c */ /* 0x000fe4000bf05270 */
[----:B------:R-:W-:Y:S02]  /*1ee0*/  UIADD3 UR13, UPT, UPT, UR13, 0x1, URZ ;  /* 0x000000010d0d7890 */ /* 0x000fe4000fffe0ff */
[----:B------:R-:W-:Y:S02]  /*1ef0*/  USEL UR8, URZ, 0x1, UP0 ;  /* 0x00000001ff087887 */ /* 0x000fe40008000000 */
[----:B------:R-:W-:-:S02]  /*1f00*/  USEL UR5, UR5, URZ, UP0 ;  /* 0x000000ff05057287 */ /* 0x000fc40008000000 */
[----:B------:R-:W-:Y:S02]  /*1f10*/  UIADD3 UR14, UP0, UPT, UR28, 0x180, URZ ;  /* 0x000001801c0e7890 */ /* 0x000fe4000ff1e0ff */
[----:B------:R-:W-:Y:S01]  /*1f20*/  LOP3.LUT R12, R12, UR8, RZ, 0x3c, !PT ;  /* 0x000000080c0c7c12 */ /* 0x000fe2000f8e3cff */
[----:B------:R-:W-:Y:S02]  /*1f30*/  ULEA UR16, UR4, UR6, 0xd ;  /* 0x0000000604107291 */ /* 0x000fe4000f8e68ff */
[----:B------:R-:W-:Y:S01]  /*1f40*/  UIADD3 UR22, UP1, UPT, UR28, 0x80, URZ ;  /* 0x000000801c167890 */ /* 0x000fe2000ff3e0ff */
[----:B-1----:R-:W-:Y:S01]  /*1f50*/  SHF.L.U32 R0, R12, 0x1f, RZ ;  /* 0x0000001f0c007819 */ /* 0x002fe200000006ff */
[----:B------:R-:W-:Y:S02]  /*1f60*/  UIADD3.X UR15, UPT, UPT, URZ, UR29, URZ, UP0, !UPT ;  /* 0x0000001dff0f7290 */ /* 0x000fe400087fe4ff */
[----:B------:R-:W-:Y:S02]  /*1f70*/  ULEA UR8, UR4, UR24, 0xe ;  /* 0x0000001804087291 */ /* 0x000fe4000f8e70ff */
[----:B------:R-:W-:-:S02]  /*1f80*/  UISETP.NE.AND UP0, UPT, UR13, UR26, UPT ;  /* 0x0000001a0d00728c */ /* 0x000fc4000bf05270 */
[----:B------:R-:W-:Y:S02]  /*1f90*/  ULEA UR7, UR5, UR6, 0x3 ;  /* 0x0000000605077291 */ /* 0x000fe4000f8e18ff */
[----:B------:R-:W-:Y:S02]  /*1fa0*/  UIADD3 UR16, UPT, UPT, UR16, 0x4400, URZ ;  /* 0x0000440010107890 */ /* 0x000fe4000fffe0ff */
[----:B------:R-:W-:Y:S02]  /*1fb0*/  UIADD3.X UR23, UPT, UPT, URZ, UR29, URZ, UP1, !UPT ;  /* 0x0000001dff177290 */ /* 0x000fe40008ffe4ff */
[----:B------:R-:W-:Y:S01]  /*1fc0*/  UIADD3 UR8, UPT, UPT, UR6, 0x14400, UR8 ;  /* 0x0001440006087890 */ /* 0x000fe2000fffe008 */
[----:B------:R-:W-:Y:S01]  /*1fd0*/  UMOV UR30, 0x0 ;  /* 0x00000000001e7882 */ /* 0x000fe20000000000 */
[----:B------:R-:W-:Y:S01]  /*1fe0*/  UMOV UR31, 0x10000000 ;  /* 0x10000000001f7882 */ /* 0x000fe20000000000 */
[----:B------:R-:W-:Y:S01]  /*1ff0*/  UMOV UR19, UR35 ;  /* 0x0000002300137c82 */ /* 0x000fe20008000000 */
[----:B------:R-:W-:Y:S01]  /*2000*/  UMOV UR20, UR36 ;  /* 0x0000002400147c82 */ /* 0x000fe20008000000 */
[----:B------:R3:W4:Y:S01]  /*2010*/  SYNCS.PHASECHK.TRANS64.TRYWAIT P0, [UR7+0x40], R0 ;  /* 0x00004000ff0075a7 */ /* 0x0007220008001107 */
[----:B------:R-:W-:Y:S01]  /*2020*/  UMOV UR4, 0xf0000 ;  /* 0x000f000000047882 */ /* 0x000fe20000000000 */
[----:B------:R-:W-:Y:S01]  /*2030*/  UMOV UR12, UR36 ;  /* 0x00000024000c7c82 */ /* 0x000fe20008000000 */
[----:B------:R-:W-:Y:S01]  /*2040*/  UMOV UR9, UR17 ;  /* 0x0000001100097c82 */ /* 0x000fe20008000000 */
[----:B------:R-:W-:Y:S01]  /*2050*/  UMOV UR10, UR18 ;  /* 0x00000012000a7c82 */ /* 0x000fe20008000000 */
[----:B------:R-:W-:Y:S01]  /*2060*/  UTMALDG.3D [UR16], [UR22], desc[UR30] ;  /* 0x00001e10160075b4 */ /* 0x000fe20008011000 */
[----:B------:R1:W-:Y:S02]  /*2070*/  UTMALDG.3D.MULTICAST [UR8], [UR14], UR4, desc[UR30] ;  /* 0x00001e080e0073b4 */ /* 0x0003e40008011804 */
[----:B-1----:R-:W-:Y:S01]  /*2080*/  UMOV UR4, UR5 ;  /* 0x0000000500047c82 */ /* 0x002fe20008000000 */
[----:B------:R-:W-:Y:S05]  /*2090*/  BRA.U UP0, `(.L_x_39) ;  /* 0xfffffffd00487547 */ /* 0x000fea000b83ffff */
.L_x_33:
[C---:B------:R-:W-:Y:S01]  /*20a0*/  LEA R3, R11.reuse, UR6, 0x3 ;  /* 0x000000060b037c11 */ /* 0x040fe2000f8e18ff */
[----:B------:R-:W-:Y:S01]  /*20b0*/  NOP ;  /* 0x0000000000007918 */ /* 0x000fe20000000000 */
[----:B-1-3--:R-:W-:Y:S02]  /*20c0*/  SHF.L.U32 R0, R10, 0x1f, RZ ;  /* 0x0000001f0a007819 */ /* 0x00afe400000006ff */
[----:B------:R-:W-:Y:S02]  /*20d0*/  LEA R4, R11, UR6, 0x4 ;  /* 0x000000060b047c11 */ /* 0x000fe4000f8e20ff */
[----:B--2-4-:R-:W1:Y:S02]  /*20e0*/  SYNCS.PHASECHK.TRANS64.TRYWAIT P0, [R3+URZ+0xb0], R0 ;  /* 0x0000b000030075a7 */ /* 0x014e6400080011ff */
[----:B-1----:R-:W-:Y:S05]  /*20f0*/  @!P0 BRA `(.L_x_40) ;  /* 0x0000005c00208947 */ /* 0x002fea0003800000 */
.L_x_120:
[----:B------:R-:W2:Y:S01]  /*2100*/  LDS.128 R4, [R4+0x140] ;  /* 0x0001400004047984 */ /* 0x000ea20000000c00 */
[----:B------:R-:W-:Y:S01]  /*2110*/  UISETP.GE.AND UP0, UPT, UR42, 0x1, UPT ;  /* 0x000000012a00788c */ /* 0x000fe2000bf06270 */
[----:B------:R-:W-:Y:S01]  /*2120*/  @!PT LDS RZ, [RZ] ;  /* 0x00000000fffff984 */ /* 0x000fe20000000800 */
[----:B------:R-:W-:Y:S01]  /*2130*/  @!PT LDS RZ, [RZ] ;  /* 0x00000000fffff984 */ /* 0x000fe20000000800 */
[----:B------:R-:W-:Y:S01]  /*2140*/  @!PT LDS RZ, [RZ] ;  /* 0x00000000fffff984 */ /* 0x000fe20000000800 */
[----:B------:R-:W-:Y:S01]  /*2150*/  @!PT LDS RZ, [RZ] ;  /* 0x00000000fffff984 */ /* 0x000fe20000000800 */
[----:B------:R3:W-:Y:S06]  /*2160*/  MEMBAR.ALL.CTA ;  /* 0x0000000000007992 */ /* 0x0007ec0000008000 */
[----:B---3--:R-:W3:Y:S01]  /*2170*/  FENCE.VIEW.ASYNC.S ;  /* 0x00000000000073c6 */ /* 0x008ee20000000000 */
[----:B--2---:R-:W-:-:S13]  /*2180*/  LOP3.LUT P0, RZ, R6, 0x1, RZ, 0xc0, !PT ;  /* 0x0000000106ff7812 */ /* 0x004fda000780c0ff */
[----:B---3--:R-:W-:Y:S01]  /*2190*/  VOTEU.ANY UP1, P0 ;  /* 0x0000000000ff7886 */ /* 0x008fe20000020100 */
[----:B------:R-:W-:-:S13]  /*21a0*/  PLOP3.LUT P0, PT, PT, PT, UP1, 0x80, 0x8 ;  /* 0x000000000008781c */ /* 0x000fda0003f0f018 */
[----:B-1----:R-:W-:Y:S02]  /*21b0*/  @P0 LOP3.LUT R0, R5, 0xffff, RZ, 0xc0, !PT ;  /* 0x0000ffff05000812 */ /* 0x002fe400078ec0ff */
[----:B------:R-:W-:Y:S02]  /*21c0*/  @P0 MOV R2, R4 ;  /* 0x0000000400020202 */ /* 0x000fe40000000f00 */
[----:B------:R-:W-:Y:S01]  /*21d0*/  @P0 R2UR UR7, R0 ;  /* 0x00000000000702ca */ /* 0x000fe200000e0000 */
[----:B------:R-:W-:Y:S01]  /*21e0*/  VIADD R0, R3, 0xc0 ;  /* 0x000000c003007836 */ /* 0x000fe20000000000 */
[----:B------:R-:W-:Y:S02]  /*21f0*/  @P0 SHF.R.U32.HI R4, RZ, 0x10, R5 ;  /* 0x00000010ff040819 */ /* 0x000fe40000011605 */
[----:B------:R-:W-:Y:S02]  /*2200*/  @P0 R2UR UR8, R2 ;  /* 0x00000000020802ca */ /* 0x000fe400000e0000 */
[----:B------:R-:W-:-:S02]  /*2210*/  PRMT R0, RZ, 0x654, R0 ;  /* 0x00000654ff007816 */ /* 0x000fc40000000000 */
[----:B------:R-:W-:Y:S02]  /*2220*/  @P0 R2UR UR4, R4 ;  /* 0x00000000040402ca */ /* 0x000fe400000e0000 */
[----:B------:R1:W-:Y:S03]  /*2230*/  SYNCS.ARRIVE.TRANS64.RED.A1T0 RZ, [R0+URZ], RZ ;  /* 0x000000ff00ff79a7 */ /* 0x0003e600081004ff */
[----:B------:R-:W-:-:S04]  /*2240*/  @UP1 UMOV UR27, UR7 ;  /* 0x00000007001b1c82 */ /* 0x000fc80008000000 */
[----:B------:R-:W-:-:S04]  /*2250*/  @UP1 UMOV UR37, UR8 ;  /* 0x0000000800251c82 */ /* 0x000fc80008000000 */
[----:B------:R-:W-:Y:S01]  /*2260*/  @UP1 UMOV UR36, UR4 ;  /* 0x0000000400241c82 */ /* 0x000fe20008000000 */
[----:B------:R-:W-:Y:S05]  /*2270*/  BRA.U !UP0, `(.L_x_41) ;  /* 0x0000000108d47547 */ /* 0x000fea000b800000 */
[----:B------:R-:W2:Y:S01]  /*2280*/  LDCU.128 UR12, c[0x0][0xb10] ;  /* 0x00016200ff0c77ac */ /* 0x000ea20008000c00 */
[----:B------:R-:W3:Y:S01]  /*2290*/  LDCU UR26, c[0x0][0xb20] ;  /* 0x00016400ff1a77ac */ /* 0x000ee20008000800 */
[----:B------:R-:W4:Y:S01]  /*22a0*/  LDCU UR20, c[0x0][0xb0c] ;  /* 0x00016180ff1477ac */ /* 0x000f220008000800 */
[----:B------:R-:W1:Y:S01]  /*22b0*/  LDCU.64 UR10, c[0x0][0xb28] ;  /* 0x00016500ff0a77ac */ /* 0x000e620008000a00 */
[----:B------:R-:W-:Y:S02]  /*22c0*/  UISETP.NE.AND UP3, UPT, UR42, 0x1, UPT ;  /* 0x000000012a00788c */ /* 0x000fe4000bf65270 */
[----:B--2---:R-:W-:Y:S02]  /*22d0*/  UIMAD.WIDE.U32 UR16, UR38, UR15, URZ ;  /* 0x0000000f261072a5 */ /* 0x004fe4000f8e00ff */
[----:B------:R-:W-:Y:S02]  /*22e0*/  UIMAD.WIDE.U32 UR8, UR39, UR12, URZ ;  /* 0x0000000c270872a5 */ /* 0x000fe4000f8e00ff */
[----:B------:R-:W-:-:S02]  /*22f0*/  UISETP.NE.AND UP0, UPT, UR14, 0x1, UPT ;  /* 0x000000010e00788c */ /* 0x000fc4000bf05270 */
[----:B------:R-:W-:Y:S01]  /*2300*/  UIMAD.WIDE.U32 UR22, UR27, UR15, URZ ;  /* 0x0000000f1b1672a5 */ /* 0x000fe2000f8e00ff */
[----:B------:R-:W-:Y:S02]  /*2310*/  UMOV UR16, UR17 ;  /* 0x0000001100107c82 */ /* 0x000fe40008000000 */
[----:B------:R-:W-:Y:S01]  /*2320*/  UMOV UR8, UR9 ;  /* 0x0000000900087c82 */ /* 0x000fe20008000000 */
[----:B---3--:R-:W-:Y:S02]  /*2330*/  USHF.R.U32.HI UR16, URZ, UR26, UR16 ;  /* 0x0000001aff107299 */ /* 0x008fe40008011610 */
[----:B----4-:R-:W-:Y:S02]  /*2340*/  UISETP.NE.AND UP2, UPT, UR20, 0x1, UPT ;  /* 0x000000011400788c */ /* 0x010fe4000bf45270 */
[----:B------:R-:W-:Y:S02]  /*2350*/  USHF.R.U32.HI UR8, URZ, UR13, UR8 ;  /* 0x0000000dff087299 */ /* 0x000fe40008011608 */
[----:B------:R-:W-:-:S02]  /*2360*/  USEL UR7, UR38, UR16, !UP0 ;  /* 0x0000001026077287 */ /* 0x000fc4000c000000 */
[----:B------:R-:W-:Y:S02]  /*2370*/  USEL UR8, UR39, UR8, !UP2 ;  /* 0x0000000827087287 */ /* 0x000fe4000d000000 */
[----:B-1----:R-:W-:Y:S01]  /*2380*/  UIMAD.WIDE.U32 UR16, UR7, UR10, URZ ;  /* 0x0000000a071072a5 */ /* 0x002fe2000f8e00ff */
[----:B------:R-:W-:Y:S01]  /*2390*/  UMOV UR4, UR23 ;  /* 0x0000001700047c82 */ /* 0x000fe20008000000 */
[----:B------:R-:W-:Y:S02]  /*23a0*/  UIMAD.WIDE.U32 UR18, UR37, UR12, URZ ;  /* 0x0000000c251272a5 */ /* 0x000fe4000f8e00ff */
[----:B------:R-:W-:-:S03]  /*23b0*/  UIMAD.WIDE.U32 UR22, UR8, UR10, URZ ;  /* 0x0000000a081672a5 */ /* 0x000fc6000f8e00ff */
[----:B------:R-:W-:Y:S01]  /*23c0*/  UMOV UR16, UR17 ;  /* 0x0000001100107c82 */ /* 0x000fe20008000000 */
[----:B------:R-:W-:Y:S02]  /*23d0*/  USHF.R.U32.HI UR4, URZ, UR26, UR4 ;  /* 0x0000001aff047299 */ /* 0x000fe40008011604 */
[----:B------:R-:W-:Y:S01]  /*23e0*/  @UP3 USHF.R.U32.HI UR7, URZ, UR11, UR16 ;  /* 0x0000000bff073299 */ /* 0x000fe20008011610 */
[----:B------:R-:W-:Y:S01]  /*23f0*/  UMOV UR18, UR19 ;  /* 0x0000001300127c82 */ /* 0x000fe20008000000 */
[----:B------:R-:W-:Y:S01]  /*2400*/  UMOV UR22, UR23 ;  /* 0x0000001700167c82 */ /* 0x000fe20008000000 */
[----:B------:R-:W-:Y:S02]  /*2410*/  USHF.R.U32.HI UR13, URZ, UR13, UR18 ;  /* 0x0000000dff0d7299 */ /* 0x000fe40008011612 */
[----:B------:R-:W-:Y:S02]  /*2420*/  USEL UR4, UR27, UR4, !UP0 ;  /* 0x000000041b047287 */ /* 0x000fe4000c000000 */
[----:B------:R-:W-:-:S02]  /*2430*/  @UP3 USHF.R.U32.HI UR8, URZ, UR11, UR22 ;  /* 0x0000000bff083299 */ /* 0x000fc40008011616 */
[----:B------:R-:W-:Y:S02]  /*2440*/  UIMAD UR9, UR42, UR7, URZ ;  /* 0x000000072a0972a4 */ /* 0x000fe4000f8e02ff */
[----:B------:R-:W-:Y:S02]  /*2450*/  USEL UR7, UR37, UR13, !UP2 ;  /* 0x0000000d25077287 */ /* 0x000fe4000d000000 */
[----:B------:R-:W-:Y:S02]  /*2460*/  UIMAD UR12, UR42, UR8, URZ ;  /* 0x000000082a0c72a4 */ /* 0x000fe4000f8e02ff */
[----:B------:R-:W-:Y:S02]  /*2470*/  UISETP.GE.AND UP0, UPT, UR4, UR9, UPT ;  /* 0x000000090400728c */ /* 0x000fe4000bf06270 */
[----:B------:R-:W-:Y:S02]  /*2480*/  UIMAD.WIDE.U32 UR16, UR4, UR10, URZ ;  /* 0x0000000a041072a5 */ /* 0x000fe4000f8e00ff */
[----:B------:R-:W-:-:S02]  /*2490*/  UISETP.GE.OR UP0, UPT, UR7, UR12, UP0 ;  /* 0x0000000c0700728c */ /* 0x000fc40008706670 */
[----:B------:R-:W-:Y:S02]  /*24a0*/  UIMAD.WIDE.U32 UR12, UR7, UR10, URZ ;  /* 0x0000000a070c72a5 */ /* 0x000fe4000f8e00ff */
[----:B------:R-:W-:Y:S01]  /*24b0*/  UIADD3 UR15, UPT, UPT, -UR4, URZ, URZ ;  /* 0x000000ff040f7290 */ /* 0x000fe2000fffe1ff */
[----:B------:R-:W-:Y:S01]  /*24c0*/  UMOV UR10, UR17 ;  /* 0x00000011000a7c82 */ /* 0x000fe20008000000 */
[----:B------:R-:W-:Y:S02]  /*24d0*/  UIADD3 UR12, UPT, UPT, -UR7, URZ, URZ ;  /* 0x000000ff070c7290 */ /* 0x000fe4000fffe1ff */
[----:B------:R-:W-:-:S03]  /*24e0*/  USHF.R.U32.HI UR10, URZ, UR11, UR10 ;  /* 0x0000000bff0a7299 */ /* 0x000fc6000801160a */
[----:B------:R-:W-:Y:S01]  /*24f0*/  @!UP0 UMOV UR9, UR13 ;  /* 0x0000000d00098c82 */ /* 0x000fe20008000000 */
[----:B------:R-:W-:Y:S02]  /*2500*/  UIMAD UR15, UR14, UR15, UR27 ;  /* 0x0000000f0e0f72a4 */ /* 0x000fe4000f8e021b */
[----:B------:R-:W-:Y:S02]  /*2510*/  USEL UR10, UR4, UR10, !UP3 ;  /* 0x0000000a040a7287 */ /* 0x000fe4000d800000 */
[----:B------:R-:W-:Y:S02]  /*2520*/  @!UP0 USHF.R.U32.HI UR9, URZ, UR11, UR9 ;  /* 0x0000000bff098299 */ /* 0x000fe40008011609 */
[----:B------:R-:W-:Y:S02]  /*2530*/  UIADD3 UR11, UPT, UPT, -UR10, URZ, URZ ;  /* 0x000000ff0a0b7290 */ /* 0x000fe4000fffe1ff */
[----:B------:R-:W-:Y:S02]  /*2540*/  @!UP0 USEL UR9, UR7, UR9, !UP3 ;  /* 0x0000000907098287 */ /* 0x000fe4000d800000 */
[----:B------:R-:W-:-:S02]  /*2550*/  UIMAD UR11, UR42, UR11, UR4 ;  /* 0x0000000b2a0b72a4 */ /* 0x000fc4000f8e0204 */
[----:B------:R-:W-:Y:S02]  /*2560*/  @!UP0 UIADD3 UR10, UPT, UPT, UR10, -UR9, URZ ;  /* 0x800000090a0a8290 */ /* 0x000fe4000fffe0ff */
[----:B------:R-:W-:Y:S02]  /*2570*/  @!UP0 UIMAD UR9, UR11, UR8, UR9 ;  /* 0x000000080b0982a4 */ /* 0x000fe4000f8e0209 */
[----:B------:R-:W-:Y:S02]  /*2580*/  @!UP0 UIMAD UR4, UR42, UR10, UR7 ;  /* 0x0000000a2a0482a4 */ /* 0x000fe4000f8e0207 */
[----:B------:R-:W-:Y:S02]  /*2590*/  UIMAD UR8, UR20, UR12, UR37 ;  /* 0x0000000c140872a4 */ /* 0x000fe4000f8e0225 */
[----:B------:R-:W-:Y:S01]  /*25a0*/  UIMAD UR27, UR4, UR14, UR15 ;  /* 0x0000000e041b72a4 */ /* 0x000fe2000f8e020f */
[----:B------:R-:W-:Y:S02]  /*25b0*/  @!UP0 UMOV UR7, UR9 ;  /* 0x0000000900078c82 */ /* 0x000fe40008000000 */
[----:B------:R-:W-:-:S12]  /*25c0*/  UIMAD UR37, UR7, UR20, UR8 ;  /* 0x00000014072572a4 */ /* 0x000fd8000f8e0208 */
.L_x_41:
[----:B------:R-:W2:Y:S02]  /*25d0*/  LDCU UR4, c[0x0][0xb30] ;  /* 0x00016600ff0477ac */ /* 0x000ea40008000800 */
[----:B--2---:R-:W-:-:S09]  /*25e0*/  UISETP.NE.AND UP0, UPT, UR4, 0x1, UPT ;  /* 0x000000010400788c */ /* 0x004fd2000bf05270 */
[----:B------:R-:W-:Y:S05]  /*25f0*/  BRA.U UP0, `(.L_x_42) ;  /* 0x0000000100447547 */ /* 0x000fea000b800000 */
[----:B------:R-:W2:Y:S01]  /*2600*/  LDCU.128 UR12, c[0x0][0xb10] ;  /* 0x00016200ff0c77ac */ /* 0x000ea20008000c00 */
[----:B------:R-:W3:Y:S01]  /*2610*/  LDCU UR16, c[0x0][0xb0c] ;  /* 0x00016180ff1077ac */ /* 0x000ee20008000800 */
[----:B------:R-:W4:Y:S01]  /*2620*/  LDCU UR17, c[0x0][0xb20] ;  /* 0x00016400ff1177ac */ /* 0x000f220008000800 */
[----:B--2---:R-:W-:Y:S02]  /*2630*/  UIMAD.WIDE.U32 UR10, UR37, UR12, URZ ;  /* 0x0000000c250a72a5 */ /* 0x004fe4000f8e00ff */
[----:B------:R-:W-:Y:S02]  /*2640*/  UIMAD.WIDE.U32 UR8, UR27, UR15, URZ ;  /* 0x0000000f1b0872a5 */ /* 0x000fe4000f8e00ff */
[----:B---3--:R-:W-:Y:S02]  /*2650*/  UISETP.NE.AND UP2, UPT, UR16, 0x1, UPT ;  /* 0x000000011000788c */ /* 0x008fe4000bf45270 */
[----:B------:R-:W-:Y:S01]  /*2660*/  UISETP.NE.AND UP0, UPT, UR14, 0x1, UPT ;  /* 0x000000010e00788c */ /* 0x000fe2000bf05270 */
[----:B------:R-:W-:-:S02]  /*2670*/  UMOV UR7, UR11 ;  /* 0x0000000b00077c82 */ /* 0x000fc40008000000 */
[----:B------:R-:W-:Y:S01]  /*2680*/  UMOV UR4, UR9 ;  /* 0x0000000900047c82 */ /* 0x000fe20008000000 */
[----:B------:R-:W-:Y:S02]  /*2690*/  USHF.R.U32.HI UR7, URZ, UR13, UR7 ;  /* 0x0000000dff077299 */ /* 0x000fe40008011607 */
[----:B----4-:R-:W-:Y:S02]  /*26a0*/  USHF.R.U32.HI UR4, URZ, UR17, UR4 ;  /* 0x00000011ff047299 */ /* 0x010fe40008011604 */
[----:B------:R-:W-:Y:S02]  /*26b0*/  USEL UR7, UR37, UR7, !UP2 ;  /* 0x0000000725077287 */ /* 0x000fe4000d000000 */
[----:B------:R-:W-:-:S04]  /*26c0*/  USEL UR4, UR27, UR4, !UP0 ;  /* 0x000000041b047287 */ /* 0x000fc8000c000000 */
[----:B------:R-:W-:Y:S02]  /*26d0*/  UIADD3 UR8, UPT, UPT, UR7, -UR4, URZ ;  /* 0x8000000407087290 */ /* 0x000fe4000fffe0ff */
[----:B------:R-:W-:Y:S02]  /*26e0*/  UIADD3 UR4, UPT, UPT, -UR7, UR4, URZ ;  /* 0x0000000407047290 */ /* 0x000fe4000fffe1ff */
[----:B------:R-:W-:Y:S02]  /*26f0*/  UIMAD UR27, UR8, UR14, UR27 ;  /* 0x0000000e081b72a4 */ /* 0x000fe4000f8e021b */
[----:B------:R-:W-:-:S12]  /*2700*/  UIMAD UR37, UR4, UR16, UR37 ;  /* 0x00000010042572a4 */ /* 0x000fd8000f8e0225 */
.L_x_42:
[----:B------:R-:W-:Y:S01]  /*2710*/  VIADD R11, R11, 0x1 ;  /* 0x000000010b0b7836 */ /* 0x000fe20000000000 */
[----:B------:R-:W-:Y:S01]  /*2720*/  R2UR UR4, R76 ;  /* 0x000000004c0472ca */ /* 0x000fe200000e0000 */
[----:B------:R-:W-:Y:S01]  /*2730*/  UIADD3 UR20, UPT, UPT, UR37, UR63, URZ ;  /* 0x0000003f25147290 */ /* 0x000fe2000fffe0ff */
[----:B------:R-:W-:Y:S02]  /*2740*/  PLOP3.LUT P1, PT, PT, PT, PT, 0x80, 0x8 ;  /* 0x000000000008781c */ /* 0x000fe40003f2f070 */
[----:B------:R-:W-:-:S04]  /*2750*/  ISETP.NE.AND P0, PT, R11, 0x2, PT ;  /* 0x000000020b00780c */ /* 0x000fc80003f05270 */
[----:B-1----:R-:W-:Y:S02]  /*2760*/  SEL R0, RZ, 0x1, P0 ;  /* 0x00000001ff007807 */ /* 0x002fe40000000000 */
[----:B------:R-:W-:Y:S02]  /*2770*/  SEL R11, R11, RZ, P0 ;  /* 0x000000ff0b0b7207 */ /* 0x000fe40000000000 */
[----:B------:R-:W-:Y:S01]  /*2780*/  LOP3.LUT R10, R10, R0, RZ, 0x3c, !PT ;  /* 0x000000000a0a7212 */ /* 0x000fe200078e3cff */
[----:B------:R-:W-:Y:S01]  /*2790*/  UIADD3 UR26, UPT, UPT, UR27, UR4, URZ ;  /* 0x000000041b1a7290 */ /* 0x000fe2000fffe0ff */
[----:B------:R-:W-:Y:S11]  /*27a0*/  BRA.U UP1, `(.L_x_43) ;  /* 0xfffffff101407547 */ /* 0x000ff6000b83ffff */
[----:B------:R-:W-:Y:S01]  /*27b0*/  UIADD3 UR7, UPT, UPT, UR6, 0x40, URZ ;  /* 0x0000004006077890 */ /* 0x000fe2000fffe0ff */
[----:B------:R-:W-:-:S03]  /*27c0*/  SHF.L.U32 R2, R12, 0x1f, RZ ;  /* 0x0000001f0c027819 */ /* 0x000fc600000006ff */
[----:B------:R-:W-:-:S09]  /*27d0*/  ULEA UR4, UR5, UR7, 0x3 ;  /* 0x0000000705047291 */ /* 0x000fd2000f8e18ff */
[----:B------:R-:W1:Y:S02]  /*27e0*/  SYNCS.PHASECHK.TRANS64.TRYWAIT P0, [UR4], R2 ;  /* 0x00000002ff0075a7 */ /* 0x000e640008001104 */
[----:B-1----:R-:W-:Y:S05]  /*27f0*/  @!P0 BRA `(.L_x_44) ;  /* 0x0000005400748947 */ /* 0x002fea0003800000 */
.L_x_122:
[----:B------:R-:W-:-:S04]  /*2800*/  UIADD3 UR4, UPT, UPT, UR5, 0x1, URZ ;  /* 0x0000000105047890 */ /* 0x000fc8000fffe0ff */
[----:B------:R-:W-:-:S04]  /*2810*/  UISETP.NE.AND UP0, UPT, UR4, 0x8, UPT ;  /* 0x000000080400788c */ /* 0x000fc8000bf05270 */
[----:B------:R-:W-:Y:S02]  /*2820*/  USEL UR6, URZ, 0x1, UP0 ;  /* 0x00000001ff067887 */ /* 0x000fe40008000000 */
[----:B------:R-:W-:-:S04]  /*2830*/  USEL UR4, UR4, URZ, UP0 ;  /* 0x000000ff04047287 */ /* 0x000fc80008000000 */
[----:B------:R-:W-:Y:S01]  /*2840*/  ULEA UR5, UR4, UR7, 0x3 ;  /* 0x0000000704057291 */ /* 0x000fe2000f8e18ff */
[----:B-1----:R-:W-:-:S04]  /*2850*/  LOP3.LUT R2, R12, UR6, RZ, 0x3c, !PT ;  /* 0x000000060c027c12 */ /* 0x002fc8000f8e3cff */
[----:B------:R-:W-:-:S04]  /*2860*/  SHF.L.U32 R3, R2, 0x1f, RZ ;  /* 0x0000001f02037819 */ /* 0x000fc800000006ff */
[----:B------:R-:W1:Y:S02]  /*2870*/  SYNCS.PHASECHK.TRANS64.TRYWAIT P0, [UR5], R3 ;  /* 0x00000003ff0075a7 */ /* 0x000e640008001105 */
[----:B-1----:R-:W-:Y:S05]  /*2880*/  @!P0 BRA `(.L_x_45) ;  /* 0x0000005400688947 */ /* 0x002fea0003800000 */
.L_x_124:
[----:B------:R-:W-:-:S04]  /*2890*/  UIADD3 UR4, UPT, UPT, UR4, 0x1, URZ ;  /* 0x0000000104047890 */ /* 0x000fc8000fffe0ff */
[----:B------:R-:W-:-:S04]  /*28a0*/  UISETP.NE.AND UP0, UPT, UR4, 0x8, UPT ;  /* 0x000000080400788c */ /* 0x000fc8000bf05270 */
[----:B------:R-:W-:Y:S02]  /*28b0*/  USEL UR6, URZ, 0x1, UP0 ;  /* 0x00000001ff067887 */ /* 0x000fe40008000000 */
[----:B------:R-:W-:-:S04]  /*28c0*/  USEL UR4, UR4, URZ, UP0 ;  /* 0x000000ff04047287 */ /* 0x000fc80008000000 */
[----:B------:R-:W-:Y:S01]  /*28d0*/  ULEA UR5, UR4, UR7, 0x3 ;  /* 0x0000000704057291 */ /* 0x000fe2000f8e18ff */
[----:B------:R-:W-:-:S04]  /*28e0*/  LOP3.LUT R2, R2, UR6, RZ, 0x3c, !PT ;  /* 0x0000000602027c12 */ /* 0x000fc8000f8e3cff */
[----:B-1----:R-:W-:-:S04]  /*28f0*/  SHF.L.U32 R3, R2, 0x1f, RZ ;  /* 0x0000001f02037819 */ /* 0x002fc800000006ff */
[----:B------:R-:W1:Y:S02]  /*2900*/  SYNCS.PHASECHK.TRANS64.TRYWAIT P0, [UR5], R3 ;  /* 0x00000003ff0075a7 */ /* 0x000e640008001105 */
[----:B-1----:R-:W-:Y:S05]  /*2910*/  @!P0 BRA `(.L_x_46) ;  /* 0x00000054005c8947 */ /* 0x002fea0003800000 */
.L_x_126:
        /* <DEDUP_REMOVED lines=9> */
.L_x_128:
        /* <DEDUP_REMOVED lines=9> */
.L_x_130:
        /* <DEDUP_REMOVED lines=9> */
.L_x_132:
        /* <DEDUP_REMOVED lines=9> */
.L_x_134:
[----:B------:R-:W-:-:S04]  /*2b60*/  UIADD3 UR4, UPT, UPT, UR4, 0x1, URZ ;  /* 0x0000000104047890 */ /* 0x000fc8000fffe0ff */
[----:B------:R-:W-:-:S04]  /*2b70*/  UISETP.NE.AND UP0, UPT, UR4, 0x8, UPT ;  /* 0x000000080400788c */ /* 0x000fc8000bf05270 */
[----:B------:R-:W-:Y:S02]  /*2b80*/  USEL UR5, URZ, 0x1, UP0 ;  /* 0x00000001ff057887 */ /* 0x000fe40008000000 */
[----:B------:R-:W-:-:S04]  /*2b90*/  USEL UR4, UR4, URZ, UP0 ;  /* 0x000000ff04047287 */ /* 0x000fc80008000000 */
[----:B------:R-:W-:Y:S01]  /*2ba0*/  ULEA UR4, UR4, UR7, 0x3 ;  /* 0x0000000704047291 */ /* 0x000fe2000f8e18ff */
[----:B------:R-:W-:-:S04]  /*2bb0*/  LOP3.LUT R2, R2, UR5, RZ, 0x3c, !PT ;  /* 0x0000000502027c12 */ /* 0x000fc8000f8e3cff */
[----:B------:R-:W-:Y:S01]  /*2bc0*/  SHF.L.U32 R2, R2, 0x1f, RZ ;  /* 0x0000001f02027819 */ /* 0x000fe200000006ff */
[----:B-1----:R-:W-:-:S07]  /*2bd0*/  IMAD.U32 R0, RZ, RZ, UR4 ;  /* 0x00000004ff007e24 */ /* 0x002fce000f8e00ff */
.L_x_51:
[----:B-1----:R1:W2:Y:S02]  /*2be0*/  SYNCS.PHASECHK.TRANS64.TRYWAIT P0, [R0+URZ], R2 ;  /* 0x00000002000075a7 */ /* 0x0022a400080011ff */
[----:B--2---:R-:W-:Y:S05]  /*2bf0*/  @!P0 NANOSLEEP.SYNCS 0x989680 ;  /* 0x009896800000895d */ /* 0x004fea0003900000 */
[----:B------:R-:W2:Y:S02]  /*2c00*/  @!P0 SYNCS.PHASECHK.TRANS64 P0, [R0+URZ], R2 ;  /* 0x00000002000085a7 */ /* 0x000ea400080010ff */
[----:B--2---:R-:W-:Y:S05]  /*2c10*/  @P0 EXIT ;  /* 0x000000000000094d */ /* 0x004fea0003800000 */
[----:B------:R-:W-:Y:S05]  /*2c20*/  BRA `(.L_x_51) ;  /* 0xfffffffc00ec7947 */ /* 0x000fea000383ffff */
.L_x_23:
[----:B------:R-:W-:-:S04]  /*2c30*/  UISETP.NE.AND UP0, UPT, UR45, URZ, UPT ;  /* 0x000000ff2d00728c */ /* 0x000fc8000bf05270 */
[----:B------:R-:W-:-:S09]  /*2c40*/  UISETP.NE.OR UP0, UPT, UR18, 0x1, UP0 ;  /* 0x000000011200788c */ /* 0x000fd20008705670 */
[----:B------:R-:W-:Y:S05]  /*2c50*/  BRA.U UP0, `(.L_x_52) ;  /* 0x0000000500487547 */ /* 0x000fea000b800000 */
[----:B------:R-:W-:Y:S01]  /*2c60*/  ISETP.GE.U32.AND P2, PT, R0, 0x4, PT ;  /* 0x000000040000780c */ /* 0x000fe20003f46070 */
[----:B------:R-:W-:Y:S01]  /*2c70*/  IMAD.MOV.U32 R12, RZ, RZ, 0x1 ;  /* 0x00000001ff0c7424 */ /* 0x000fe200078e00ff */
[----:B------:R-:W-:Y:S02]  /*2c80*/  CS2R R10, SRZ ;  /* 0x00000000000a7805 */ /* 0x000fe4000001ff00 */
[----:B------:R-:W-:Y:S01]  /*2c90*/  CS2R R8, SRZ ;  /* 0x0000000000087805 */ /* 0x000fe2000001ff00 */
[----:B------:R-:W-:Y:S01]  /*2ca0*/  UMOV UR6, 0x400 ;  /* 0x0000040000067882 */ /* 0x000fe20000000000 */
[----:B------:R-:W-:Y:S01]  /*2cb0*/  UMOV UR5, URZ ;  /* 0x000000ff00057c82 */ /* 0x000fe20008000000 */
[----:B------:R-:W-:-:S12]  /*2cc0*/  ULEA UR6, UR45, UR6, 0x18 ;  /* 0x000000062d067291 */ /* 0x000fd8000f8ec0ff */
.L_x_56:
[----:B------:R-:W-:Y:S02]  /*2cd0*/  LEA R2, R8, UR6, 0x3 ;  /* 0x0000000608027c11 */ /* 0x000fe4000f8e18ff */
[----:B------:R-:W-:-:S03]  /*2ce0*/  SHF.L.U32 R4, R9, 0x1f, RZ ;  /* 0x0000001f09047819 */ /* 0x000fc600000006ff */
[----:B------:R-:W-:Y:S01]  /*2cf0*/  VIADD R5, R2, 0x120 ;  /* 0x0000012002057836 */ /* 0x000fe20000000000 */
[----:B------:R-:W2:Y:S02]  /*2d00*/  SYNCS.PHASECHK.TRANS64.TRYWAIT P0, [R2+URZ+0x110], R4 ;  /* 0x00011004020075a7 */ /* 0x000ea400080011ff */
[----:B--2---:R-:W-:Y:S05]  /*2d10*/  @!P0 BRA `(.L_x_53) ;  /* 0x0000005000d48947 */ /* 0x004fea0003800000 */
.L_x_135:
[----:B------:R-:W-:Y:S01]  /*2d20*/  ULEA UR4, UR5, UR6, 0x3 ;  /* 0x0000000605047291 */ /* 0x000fe2000f8e18ff */
[----:B--2---:R-:W-:Y:S01]  /*2d30*/  PRMT R2, RZ, 0x654, R5 ;  /* 0x00000654ff027816 */ /* 0x004fe20000000005 */
[----:B------:R-:W-:Y:S01]  /*2d40*/  @!P2 IMAD.MOV.U32 R4, RZ, RZ, 0x10 ;  /* 0x00000010ff04a424 */ /* 0x000fe200078e00ff */
[----:B------:R-:W-:Y:S01]  /*2d50*/  SHF.L.U32 R5, R12, 0x1f, RZ ;  /* 0x0000001f0c057819 */ /* 0x000fe200000006ff */
[----:B------:R-:W-:Y:S01]  /*2d60*/  UIADD3 UR7, UPT, UPT, UR4, 0xb0, URZ ;  /* 0x000000b004077890 */ /* 0x000fe2000fffe0ff */
[----:B------:R2:W-:Y:S05]  /*2d70*/  SYNCS.ARRIVE.TRANS64.RED.A1T0 RZ, [R2+URZ], RZ ;  /* 0x000000ff02ff79a7 */ /* 0x0005ea00081004ff */
[----:B------:R-:W-:Y:S01]  /*2d80*/  IMAD.U32 R6, RZ, RZ, UR7 ;  /* 0x00000007ff067e24 */ /* 0x000fe2000f8e00ff */
[----:B------:R-:W3:Y:S04]  /*2d90*/  SYNCS.PHASECHK.TRANS64.TRYWAIT P0, [UR4+0xc0], R5 ;  /* 0x0000c005ff0075a7 */ /* 0x000ee80008001104 */
[----:B------:R-:W-:Y:S01]  /*2da0*/  PRMT R6, R0, 0x654, R6 ;  /* 0x0000065400067816 */ /* 0x000fe20000000006 */
[----:B--23--:R-:W-:Y:S06]  /*2db0*/  @!P0 BRA `(.L_x_54) ;  /* 0x0000005000c08947 */ /* 0x00cfec0003800000 */
.L_x_137:
[----:B------:R-:W-:Y:S01]  /*2dc0*/  ULEA UR8, UR5, UR6, 0x4 ;  /* 0x0000000605087291 */ /* 0x000fe2000f8e20ff */
[----:B------:R-:W-:Y:S01]  /*2dd0*/  SEL R3, R6, R3, !P2 ;  /* 0x0000000306037207 */ /* 0x000fe20005000000 */
[----:B------:R-:W-:Y:S01]  /*2de0*/  UIADD3 UR9, UPT, UPT, UR4, 0xb0, URZ ;  /* 0x000000b004097890 */ /* 0x000fe2000fffe0ff */
[----:B--2---:R-:W-:Y:S01]  /*2df0*/  LEA R2, R11, UR6, 0x3 ;  /* 0x000000060b027c11 */ /* 0x004fe2000f8e18ff */
[----:B------:R-:W-:Y:S01]  /*2e00*/  UIADD3 UR8, UPT, UPT, UR8, 0x140, URZ ;  /* 0x0000014008087890 */ /* 0x000fe2000fffe0ff */
[----:B------:R2:W-:Y:S01]  /*2e10*/  @!P2 SYNCS.ARRIVE.TRANS64.RED RZ, [R3+URZ], R4 ;  /* 0x0000000403ffa9a7 */ /* 0x0005e200080004ff */
[----:B------:R-:W-:Y:S01]  /*2e20*/  UIADD3 UR4, UPT, UPT, UR5, 0x1, URZ ;  /* 0x0000000105047890 */ /* 0x000fe2000fffe0ff */
[----:B------:R-:W-:-:S03]  /*2e30*/  VIADD R8, R8, 0x1 ;  /* 0x0000000108087836 */ /* 0x000fc60000000000 */
[----:B------:R-:W-:Y:S02]  /*2e40*/  UISETP.NE.AND UP0, UPT, UR4, 0x2, UPT ;  /* 0x000000020400788c */ /* 0x000fe4000bf05270 */
[----:B------:R-:W-:Y:S01]  /*2e50*/  ISETP.NE.AND P0, PT, R8, 0x2, PT ;  /* 0x000000020800780c */ /* 0x000fe20003f05270 */
[----:B------:R-:W-:Y:S06]  /*2e60*/  UGETNEXTWORKID.BROADCAST [UR8], [UR9] ;  /* 0x00000000080073ca */ /* 0x000fec0008000100 */
[----:B------:R-:W-:Y:S02]  /*2e70*/  USEL UR7, URZ, 0x1, UP0 ;  /* 0x00000001ff077887 */ /* 0x000fe40008000000 */
[----:B------:R-:W-:-:S04]  /*2e80*/  USEL UR5, UR4, URZ, UP0 ;  /* 0x000000ff04057287 */ /* 0x000fc80008000000 */
[----:B------:R-:W-:Y:S02]  /*2e90*/  LOP3.LUT R12, R12, UR7, RZ, 0x3c, !PT ;  /* 0x000000070c0c7c12 */ /* 0x000fe4000f8e3cff */
[----:B--2---:R-:W-:-:S04]  /*2ea0*/  SHF.L.U32 R4, R10, 0x1f, RZ ;  /* 0x0000001f0a047819 */ /* 0x004fc800000006ff */
[----:B------:R-:W2:Y:S02]  /*2eb0*/  SYNCS.PHASECHK.TRANS64.TRYWAIT P1, [R2+URZ+0xb0], R4 ;  /* 0x0000b004020075a7 */ /* 0x000ea400080211ff */
[----:B--2---:R-:W-:Y:S05]  /*2ec0*/  @!P1 BRA `(.L_x_55) ;  /* 0x0000005000949947 */ /* 0x004fea0003800000 */
.L_x_138:
[C---:B--2---:R-:W-:Y:S01]  /*2ed0*/  LEA R4, R11.reuse, UR6, 0x4 ;  /* 0x000000060b047c11 */ /* 0x044fe2000f8e20ff */
[----:B------:R-:W-:Y:S01]  /*2ee0*/  VIADD R2, R2, 0xc0 ;  /* 0x000000c002027836 */ /* 0x000fe20000000000 */
[----:B------:R-:W-:Y:S01]  /*2ef0*/  SEL R8, R8, RZ, P0 ;  /* 0x000000ff08087207 */ /* 0x000fe20000000000 */
[----:B------:R-:W-:-:S03]  /*2f00*/  VIADD R11, R11, 0x1 ;  /* 0x000000010b0b7836 */ /* 0x000fc60000000000 */
[----:B------:R-:W2:Y:S01]  /*2f10*/  LDS.128 R4, [R4+0x140] ;  /* 0x0001400004047984 */ /* 0x000ea20000000c00 */
[----:B------:R-:W-:Y:S02]  /*2f20*/  PRMT R2, RZ, 0x654, R2 ;  /* 0x00000654ff027816 */ /* 0x000fe40000000002 */
[C---:B------:R-:W-:Y:S01]  /*2f30*/  ISETP.NE.AND P1, PT, R11.reuse, 0x2, PT ;  /* 0x000000020b00780c */ /* 0x040fe20003f25270 */
[----:B------:R-:W-:Y:S01]  /*2f40*/  @!PT LDS RZ, [RZ] ;  /* 0x00000000fffff984 */ /* 0x000fe20000000800 */
[----:B------:R-:W-:Y:S01]  /*2f50*/  @!PT LDS RZ, [RZ] ;  /* 0x00000000fffff984 */ /* 0x000fe20000000800 */
[----:B------:R-:W-:Y:S01]  /*2f60*/  @!PT LDS RZ, [RZ] ;  /* 0x00000000fffff984 */ /* 0x000fe20000000800 */
[----:B------:R-:W-:Y:S01]  /*2f70*/  @!PT LDS RZ, [RZ] ;  /* 0x00000000fffff984 */ /* 0x000fe20000000800 */
[----:B------:R3:W-:Y:S06]  /*2f80*/  MEMBAR.ALL.CTA ;  /* 0x0000000000007992 */ /* 0x0007ec0000008000 */
[----:B---3--:R-:W3:Y:S01]  /*2f90*/  FENCE.VIEW.ASYNC.S ;  /* 0x00000000000073c6 */ /* 0x008ee20000000000 */
[----:B------:R-:W-:Y:S01]  /*2fa0*/  SEL R11, R11, RZ, P1 ;  /* 0x000000ff0b0b7207 */ /* 0x000fe20000800000 */
[----:B---3--:R3:W-:Y:S01]  /*2fb0*/  SYNCS.ARRIVE.TRANS64.RED.A1T0 RZ, [R2+URZ], RZ ;  /* 0x000000ff02ff79a7 */ /* 0x0087e200081004ff */
[----:B--2---:R-:W-:-:S02]  /*2fc0*/  LOP3.LUT P3, RZ, R6, 0x1, RZ, 0xc0, !PT ;  /* 0x0000000106ff7812 */ /* 0x004fc4000786c0ff */
[----:B------:R-:W-:-:S04]  /*2fd0*/  SEL R4, RZ, 0x1, P1 ;  /* 0x00000001ff047807 */ /* 0x000fc80000800000 */
[----:B------:R-:W-:Y:S02]  /*2fe0*/  LOP3.LUT R10, R10, R4, RZ, 0x3c, !PT ;  /* 0x000000040a0a7212 */ /* 0x000fe400078e3cff */
[----:B---3--:R-:W-:-:S04]  /*2ff0*/  SEL R2, RZ, 0x1, P0 ;  /* 0x00000001ff027807 */ /* 0x008fc80000000000 */
[----:B------:R-:W-:Y:S01]  /*3000*/  LOP3.LUT R9, R9, R2, RZ, 0x3c, !PT ;  /* 0x0000000209097212 */ /* 0x000fe200078e3cff */
[----:B------:R-:W-:Y:S06]  /*3010*/  @P3 BRA `(.L_x_56) ;  /* 0xfffffffc002c3947 */ /* 0x000fec000383ffff */
[----:B------:R-:W-:Y:S01]  /*3020*/  ULEA UR4, UR5, UR6, 0x3 ;  /* 0x0000000605047291 */ /* 0x000fe2000f8e18ff */
[----:B------:R-:W-:-:S08]  /*3030*/  SHF.L.U32 R2, R12, 0x1f, RZ ;  /* 0x0000001f0c027819 */ /* 0x000fd000000006ff */
[----:B------:R-:W2:Y:S02]  /*3040*/  SYNCS.PHASECHK.TRANS64 P0, [UR4+0xc0], R2 ;  /* 0x0000c002ff0075a7 */ /* 0x000ea40008001004 */
[----:B--2---:R-:W-:Y:S05]  /*3050*/  @P0 BRA `(.L_x_57) ;  /* 0x0000000000080947 */ /* 0x004fea0003800000 */
[----:B------:R-:W2:Y:S02]  /*3060*/  SYNCS.PHASECHK.TRANS64.TRYWAIT P0, [UR4+0xc0], R2 ;  /* 0x0000c002ff0075a7 */ /* 0x000ea40008001104 */
[----:B--2---:R-:W-:Y:S05]  /*3070*/  @!P0 BRA `(.L_x_58) ;  /* 0x00000050003c8947 */ /* 0x004fea0003800000 */
.L_x_57:
[----:B------:R-:W-:-:S04]  /*3080*/  UIADD3 UR7, UPT, UPT, UR5, 0x1, URZ ;  /* 0x0000000105077890 */ /* 0x000fc8000fffe0ff */
[----:B------:R-:W-:-:S04]  /*3090*/  UISETP.NE.AND UP0, UPT, UR7, 0x2, UPT ;  /* 0x000000020700788c */ /* 0x000fc8000bf05270 */
[----:B------:R-:W-:Y:S02]  /*30a0*/  USEL UR8, URZ, 0x1, UP0 ;  /* 0x00000001ff087887 */ /* 0x000fe40008000000 */
[----:B------:R-:W-:-:S04]  /*30b0*/  USEL UR7, UR7, URZ, UP0 ;  /* 0x000000ff07077287 */ /* 0x000fc80008000000 */
[----:B------:R-:W-:Y:S01]  /*30c0*/  ULEA UR7, UR7, UR6, 0x3 ;  /* 0x0000000607077291 */ /* 0x000fe2000f8e18ff */
[----:B--2---:R-:W-:-:S04]  /*30d0*/  LOP3.LUT R2, R12, UR8, RZ, 0x3c, !PT ;  /* 0x000000080c027c12 */ /* 0x004fc8000f8e3cff */
[----:B------:R-:W-:-:S04]  /*30e0*/  SHF.L.U32 R0, R2, 0x1f, RZ ;  /* 0x0000001f02007819 */ /* 0x000fc800000006ff */
[----:B------:R-:W2:Y:S02]  /*30f0*/  SYNCS.PHASECHK.TRANS64 P0, [UR7+0xc0], R0 ;  /* 0x0000c000ff0075a7 */ /* 0x000ea40008001007 */
[----:B-12---:R-:W-:Y:S05]  /*3100*/  @P0 EXIT ;  /* 0x000000000000094d */ /* 0x006fea0003800000 */
[----:B------:R-:W-:Y:S02]  /*3110*/  SHF.L.U32 R2, R2, 0x1f, RZ ;  /* 0x0000001f02027819 */ /* 0x000fe400000006ff */
[----:B------:R-:W-:-:S07]  /*3120*/  MOV R0, UR7 ;  /* 0x0000000700007c02 */ /* 0x000fce0008000f00 */
.L_x_59:
[----:B-1----:R1:W2:Y:S02]  /*3130*/  SYNCS.PHASECHK.TRANS64.TRYWAIT P0, [R0+URZ+0xc0], R2 ;  /* 0x0000c002000075a7 */ /* 0x0022a400080011ff */
[----:B--2---:R-:W-:Y:S05]  /*3140*/  @!P0 NANOSLEEP.SYNCS 0x989680 ;  /* 0x009896800000895d */ /* 0x004fea0003900000 */
[----:B------:R-:W2:Y:S02]  /*3150*/  @!P0 SYNCS.PHASECHK.TRANS64 P0, [R0+URZ+0xc0], R2 ;  /* 0x0000c002000085a7 */ /* 0x000ea400080010ff */
[----:B--2---:R-:W-:Y:S05]  /*3160*/  @P0 EXIT ;  /* 0x000000000000094d */ /* 0x004fea0003800000 */
[----:B------:R-:W-:Y:S05]  /*3170*/  BRA `(.L_x_59) ;  /* 0xfffffffc00ec7947 */ /* 0x000fea000383ffff */
.L_x_52:
[----:B------:R-:W-:Y:S05]  /*3180*/  BRA.U UP5, `(.L_x_60) ;  /* 0x0000000d05d47547 */ /* 0x000fea000b800000 */
[----:B------:R-:W-:Y:S01]  /*3190*/  UMOV UR4, 0x40 ;  /* 0x0000004000047882 */ /* 0x000fe20000000000 */
[----:B------:R-:W-:Y:S01]  /*31a0*/  NOP ;  /* 0x0000000000007918 */ /* 0x000fe20000000000 */
[----:B------:R-:W-:Y:S01]  /*31b0*/  ULEA UR5, UR45, UR4, 0x18 ;  /* 0x000000042d057291 */ /* 0x000fe2000f8ec0ff */
[----:B------:R-:W-:Y:S02]  /*31c0*/  UMOV UR6, 0x400 ;  /* 0x0000040000067882 */ /* 0x000fe40000000000 */
[----:B------:R-:W-:-:S06]  /*31d0*/  ULEA UR6, UR45, UR6, 0x18 ;  /* 0x000000062d067291 */ /* 0x000fcc000f8ec0ff */
[----:B------:R-:W2:Y:S02]  /*31e0*/  LDS.U8 R0, [UR5+0x1c] ;  /* 0x00001c05ff007984 */ /* 0x000ea40008000000 */
[----:B--2---:R-:W-:-:S13]  /*31f0*/  ISETP.NE.AND P0, PT, R0, RZ, PT ;  /* 0x000000ff0000720c */ /* 0x004fda0003f05270 */
[----:B------:R-:W-:Y:S05]  /*3200*/  @P0 BRA `(.L_x_61) ;  /* 0x0000000000580947 */ /* 0x000fea0003800000 */
[----:B------:R-:W-:-:S13]  /*3210*/  ELECT P0, URZ, PT ;  /* 0x0000000000ff782f */ /* 0x000fda0003800000 */
[----:B------:R-:W-:Y:S05]  /*3220*/  @!P0 BRA `(.L_x_62) ;  /* 0x0000000000608947 */ /* 0x000fea0003800000 */
[----:B------:R-:W-:Y:S01]  /*3230*/  UMOV UR4, 0x10 ;  /* 0x0000001000047882 */ /* 0x000fe20000000000 */
[----:B------:R-:W-:Y:S01]  /*3240*/  HFMA2 R0, -RZ, RZ, 0, 5.9604644775390625e-08 ;  /* 0x00000001ff007431 */ /* 0x000fe200000001ff */
[----:B------:R-:W-:-:S03]  /*3250*/  MOV R3, 0xffff ;  /* 0x0000ffff00037802 */ /* 0x000fc60000000f00 */
[----:B------:R-:W-:Y:S04]  /*3260*/  DEPBAR.LE SB2, 0x36 ;  /* 0x0000ad800000791a */ /* 0x000fe80000000000 */
[----:B------:R-:W2:Y:S02]  /*3270*/  UTCATOMSWS.FIND_AND_SET.ALIGN UP0, UR4, UR4 ;  /* 0x00000004000475e3 */ /* 0x000ea40008000800 */
[----:B--2---:R-:W-:Y:S01]  /*3280*/  MOV R4, UR4 ;  /* 0x0000000400047c02 */ /* 0x004fe20008000f00 */
[----:B------:R-:W-:Y:S06]  /*3290*/  BRA.U UP0, `(.L_x_63) ;  /* 0x0000000100187547 */ /* 0x000fec000b800000 */
.L_x_64:
[----:B------:R-:W-:Y:S05]  /*32a0*/  NANOSLEEP 0x64 ;  /* 0x000000640000795d */ /* 0x000fea0003800000 */
[----:B------:R-:W-:-:S05]  /*32b0*/  UMOV UR4, 0x10 ;  /* 0x0000001000047882 */ /* 0x000fca0000000000 */
[----:B------:R-:W-:Y:S04]  /*32c0*/  DEPBAR.LE SB2, 0x36 ;  /* 0x0000ad800000791a */ /* 0x000fe80000000000 */
[----:B------:R-:W2:Y:S02]  /*32d0*/  UTCATOMSWS.FIND_AND_SET.ALIGN UP0, UR4, UR4 ;  /* 0x00000004000475e3 */ /* 0x000ea40008000800 */
[----:B--2---:R-:W-:Y:S01]  /*32e0*/  MOV R4, UR4 ;  /* 0x0000000400047c02 */ /* 0x004fe20008000f00 */
[----:B------:R-:W-:Y:S05]  /*32f0*/  BRA.U !UP0, `(.L_x_64) ;  /* 0xfffffffd08e87547 */ /* 0x000fea000b83ffff */
.L_x_63:
[-C--:B------:R-:W-:Y:S02]  /*3300*/  SHF.L.U32 R3, R3, R4.reuse, RZ ;  /* 0x0000000403037219 */ /* 0x080fe400000006ff */
[----:B------:R-:W-:Y:S01]  /*3310*/  SHF.L.U32 R0, R0, R4, RZ ;  /* 0x0000000400007219 */ /* 0x000fe200000006ff */
[----:B------:R-:W-:Y:S02]  /*3320*/  IMAD.SHL.U32 R4, R4, 0x20, RZ ;  /* 0x0000002004047824 */ /* 0x000fe400078e00ff */
[----:B------:R2:W-:Y:S04]  /*3330*/  ATOMS.OR RZ, [UR5+0x14], R3 ;  /* 0x00001403ffff798c */ /* 0x0005e8000b000005 */
[----:B------:R2:W-:Y:S04]  /*3340*/  ATOMS.OR RZ, [UR5+0x18], R0 ;  /* 0x00001800ffff798c */ /* 0x0005e8000b000005 */
[----:B------:R2:W-:Y:S01]  /*3350*/  STS [UR6+0x160], R4 ;  /* 0x00016004ff007988 */ /* 0x0005e20008000806 */
[----:B------:R-:W-:Y:S05]  /*3360*/  BRA `(.L_x_62) ;  /* 0x0000000000107947 */ /* 0x000fea0003800000 */
.L_x_61:
[----:B------:R-:W-:Y:S02]  /*3370*/  MOV R0, 0xffffffff ;  /* 0xffffffff00007802 */ /* 0x000fe40000000f00 */
[----:B------:R-:W-:-:S03]  /*3380*/  MOV R4, 0x33b0 ;  /* 0x000033b000047802 */ /* 0x000fc60000000f00 */
[----:B------:R2:W-:Y:S04]  /*3390*/  STS [UR6+0x160], R0 ;  /* 0x00016000ff007988 */ /* 0x0005e80008000806 */
[----:B-12--5:R-:W-:Y:S05]  /*33a0*/  CALL.REL.NOINC `($__internal_1_$__cuda_sm10x_tcgen05_guardrail_trap_phase_invalid_during_alloc) ;  /* 0x0000005000fc7944 */ /* 0x026fea0003c00000 */
.L_x_62:
[----:B------:R-:W-:Y:S05]  /*33b0*/  WARPSYNC.ALL ;  /* 0x0000000000007948 */ /* 0x000fea0003800000 */
[----:B------:R-:W3:Y:S01]  /*33c0*/  S2UR UR4, SR_CgaCtaId ;  /* 0x00000000000479c3 */ /* 0x000ee20000008800 */
[----:B------:R-:W-:Y:S01]  /*33d0*/  UMOV UR26, 0x400 ;  /* 0x00000400001a7882 */ /* 0x000fe20000000000 */
[----:B------:R-:W-:-:S06]  /*33e0*/  NOP ;  /* 0x0000000000007918 */ /* 0x000fcc0000000000 */
[----:B------:R-:W-:Y:S06]  /*33f0*/  BAR.ARV 0x6, 0xa0 ;  /* 0x0182800000007b1d */ /* 0x000fec0000002000 */
[----:B------:R-:W4:Y:S01]  /*3400*/  LDCU UR5, c[0x0][0x38c] ;  /* 0x00007180ff0577ac */ /* 0x000f220008000800 */
[----:B------:R-:W-:Y:S01]  /*3410*/  LOP3.LUT R2, R2, 0xffff, RZ, 0xc0, !PT ;  /* 0x0000ffff02027812 */ /* 0x000fe200078ec0ff */
[----:B------:R-:W-:Y:S01]  /*3420*/  IMAD.MOV.U32 R11, RZ, RZ, 0x1 ;  /* 0x00000001ff0b7424 */ /* 0x000fe200078e00ff */
[----:B------:R-:W-:Y:S01]  /*3430*/  CS2R R8, SRZ ;  /* 0x0000000000087805 */ /* 0x000fe2000001ff00 */
[----:B------:R-:W1:Y:S01]  /*3440*/  LDCU UR7, c[0x0][0x38c] ;  /* 0x00007180ff0777ac */ /* 0x000e620008000800 */
[----:B------:R-:W-:Y:S01]  /*3450*/  R2UR UR27, R2 ;  /* 0x00000000021b72ca */ /* 0x000fe200000e0000 */
[----:B------:R-:W-:Y:S01]  /*3460*/  IMAD.MOV.U32 R10, RZ, RZ, RZ ;  /* 0x000000ffff0a7224 */ /* 0x000fe200078e00ff */
[----:B------:R-:W-:Y:S01]  /*3470*/  UMOV UR30, URZ ;  /* 0x000000ff001e7c82 */ /* 0x000fe20008000000 */
[----:B------:R-:W-:Y:S01]  /*3480*/  UMOV UR24, URZ ;  /* 0x000000ff00187c82 */ /* 0x000fe20008000000 */
[----:B---3--:R-:W-:Y:S01]  /*3490*/  ULEA UR26, UR4, UR26, 0x18 ;  /* 0x0000001a041a7291 */ /* 0x008fe2000f8ec0ff */
[----:B------:R-:W-:Y:S01]  /*34a0*/  UMOV UR38, 0x0 ;  /* 0x0000000000267882 */ /* 0x000fe20000000000 */
[----:B------:R-:W-:-:S02]  /*34b0*/  UMOV UR39, 0x42004a0 ;  /* 0x042004a000277882 */ /* 0x000fc40000000000 */
[----:B------:R-:W-:Y:S02]  /*34c0*/  UIADD3 UR4, UPT, UPT, UR26, 0x4400, URZ ;  /* 0x000044001a047890 */ /* 0x000fe4000fffe0ff */
[----:B------:R-:W-:Y:S02]  /*34d0*/  UIADD3 UR6, UPT, UPT, UR26, 0x14400, URZ ;  /* 0x000144001a067890 */ /* 0x000fe4000fffe0ff */
[----:B----4-:R-:W-:Y:S01]  /*34e0*/  UIADD3 UR5, UPT, UPT, UR5, 0x7f, URZ ;  /* 0x0000007f05057890 */ /* 0x010fe2000fffe0ff */
[----:B--2---:R-:W2:Y:S01]  /*34f0*/  LDS R0, [UR26+0x160] ;  /* 0x0001601aff007984 */ /* 0x004ea20008000800 */
[----:B-1----:R-:W-:Y:S01]  /*3500*/  UMOV UR36, 0x0 ;  /* 0x0000000000247882 */ /* 0x002fe20000000000 */
[----:B------:R-:W-:Y:S01]  /*3510*/  UMOV UR37, 0x42004a0 ;  /* 0x042004a000257882 */ /* 0x000fe20000000000 */
[----:B------:R-:W-:Y:S02]  /*3520*/  USHF.R.S32.HI UR40, URZ, 0x1f, UR5 ;  /* 0x0000001fff287899 */ /* 0x000fe40008011405 */
[----:B------:R-:W-:-:S02]  /*3530*/  UISETP.GE.AND UP4, UPT, UR7, 0x1, UPT ;  /* 0x000000010700788c */ /* 0x000fc4000bf86270 */
[----:B------:R-:W-:Y:S02]  /*3540*/  ULEA.HI UR40, UR40, UR5, URZ, 0x7 ;  /* 0x0000000528287291 */ /* 0x000fe4000f8f38ff */
[----:B------:R-:W-:Y:S02]  /*3550*/  USHF.R.U32.HI UR5, URZ, 0x4, UR4 ;  /* 0x00000004ff057899 */ /* 0x000fe40008011604 */
[----:B------:R-:W-:Y:S02]  /*3560*/  USHF.R.S32.HI UR40, URZ, 0x7, UR40 ;  /* 0x00000007ff287899 */ /* 0x000fe40008011428 */
[----:B------:R-:W-:Y:S02]  /*3570*/  USHF.R.U32.HI UR4, URZ, 0x4, UR6 ;  /* 0x00000004ff047899 */ /* 0x000fe40008011606 */
[----:B------:R-:W-:Y:S02]  /*3580*/  UISETP.LT.AND UP0, UPT, UR40, 0x1, UPT ;  /* 0x000000012800788c */ /* 0x000fe4000bf01270 */
[----:B------:R-:W-:-:S02]  /*3590*/  ULOP3.LUT UR5, UR5, 0x3fff, URZ, 0xc0, !UPT ;  /* 0x00003fff05057892 */ /* 0x000fc4000f8ec0ff */
[----:B------:R-:W-:Y:S02]  /*35a0*/  ULOP3.LUT UR4, UR4, 0x3fff, URZ, 0xc0, !UPT ;  /* 0x00003fff04047892 */ /* 0x000fe4000f8ec0ff */
[----:B------:R-:W-:Y:S02]  /*35b0*/  USEL UR41, UR40, 0x1, !UP0 ;  /* 0x0000000128297887 */ /* 0x000fe4000c000000 */
[----:B------:R-:W-:Y:S02]  /*35c0*/  ULOP3.LUT UR28, UR5, 0x10000, URZ, 0xfc, !UPT ;  /* 0x00010000051c7892 */ /* 0x000fe4000f8efcff */
[----:B------:R-:W-:Y:S02]  /*35d0*/  ULOP3.LUT UR29, UR4, 0x10000, URZ, 0xfc, !UPT ;  /* 0x00010000041d7892 */ /* 0x000fe4000f8efcff */
[----:B------:R-:W-:Y:S01]  /*35e0*/  UIADD3 UR41, UPT, UPT, -UR41, URZ, URZ ;  /* 0x000000ff29297290 */ /* 0x000fe2000fffe1ff */
[----:B------:R-:W-:Y:S01]  /*35f0*/  UMOV UR34, 0x0 ;  /* 0x0000000000227882 */ /* 0x000fe20000000000 */
[----:B------:R-:W-:Y:S01]  /*3600*/  UMOV UR35, 0x42004a0 ;  /* 0x042004a000237882 */ /* 0x000fe20000000000 */
[----:B------:R-:W-:Y:S01]  /*3610*/  UMOV UR32, 0x0 ;  /* 0x0000000000207882 */ /* 0x000fe20000000000 */
[----:B------:R-:W-:Y:S01]  /*3620*/  UMOV UR33, 0x42004a0 ;  /* 0x042004a000217882 */ /* 0x000fe20000000000 */
[----:B--2---:R-:W-:-:S15]  /*3630*/  R2UR UR42, R0 ;  /* 0x00000000002a72ca */ /* 0x004fde00000e0000 */
.L_x_71:
[----:B------:R-:W-:Y:S02]  /*3640*/  LEA R0, R10, UR26, 0x3 ;  /* 0x0000001a0a007c11 */ /* 0x000fe4000f8e18ff */
[----:B------:R-:W-:Y:S02]  /*3650*/  SHF.L.U32 R2, R9, 0x1f, RZ ;  /* 0x0000001f09027819 */ /* 0x000fe400000006ff */
[----:B------:R-:W-:Y:S01]  /*3660*/  PLOP3.LUT P0, PT, PT, PT, UP4, 0x80, 0x8 ;  /* 0x000000000008781c */ /* 0x000fe20003f0f048 */
[----:B------:R-:W-:Y:S01]  /*3670*/  VIADD R3, R0, 0xc0 ;  /* 0x000000c000037836 */ /* 0x000fe20000000000 */
[----:B-1----:R-:W1:Y:S02]  /*3680*/  SYNCS.PHASECHK.TRANS64.TRYWAIT P1, [R0+URZ+0xb0], R2 ;  /* 0x0000b002000075a7 */ /* 0x002e6400080211ff */
[----:B-1-3--:R-:W-:Y:S09]  /*3690*/  @!P1 BRA `(.L_x_65) ;  /* 0x0000004800cc9947 */ /* 0x00aff20003800000 */
.L_x_140:
[----:B------:R-:W-:Y:S01]  /*36a0*/  LEA R4, R10, UR26, 0x4 ;  /* 0x0000001a0a047c11 */ /* 0x000fe2000f8e20ff */
[----:B------:R-:W-:Y:S01]  /*36b0*/  @UP4 ULEA UR4, UR24, UR26, 0x3 ;  /* 0x0000001a18044291 */ /* 0x000fe2000f8e18ff */
[----:B------:R-:W-:Y:S01]  /*36c0*/  PLOP3.LUT P2, PT, PT, PT, PT, 0x80, 0x8 ;  /* 0x000000000008781c */ /* 0x000fe20003f4f070 */
[----:B------:R-:W-:Y:S01]  /*36d0*/  ULEA UR31, UR30, UR26, 0x3 ;  /* 0x0000001a1e1f7291 */ /* 0x000fe2000f8e18ff */
[----:B------:R-:W-:Y:S02]  /*36e0*/  PRMT R3, RZ, 0x654, R3 ;  /* 0x00000654ff037816 */ /* 0x000fe40000000003 */
[----:B------:R-:W2:Y:S01]  /*36f0*/  LDS.128 R4, [R4+0x140] ;  /* 0x0001400004047984 */ /* 0x000ea20000000c00 */
[----:B-1----:R-:W-:Y:S02]  /*3700*/  @P0 SHF.L.U32 R2, R8, 0x1f, RZ ;  /* 0x0000001f08020819 */ /* 0x002fe400000006ff */
[----:B------:R-:W-:Y:S01]  /*3710*/  SHF.L.U32 R0, R11, 0x1f, RZ ;  /* 0x0000001f0b007819 */ /* 0x000fe200000006ff */
[----:B------:R-:W-:Y:S01]  /*3720*/  @!PT LDS RZ, [RZ] ;  /* 0x00000000fffff984 */ /* 0x000fe20000000800 */
[----:B------:R-:W-:Y:S01]  /*3730*/  @!PT LDS RZ, [RZ] ;  /* 0x00000000fffff984 */ /* 0x000fe20000000800 */
[----:B------:R-:W-:Y:S01]  /*3740*/  @!PT LDS RZ, [RZ] ;  /* 0x00000000fffff984 */ /* 0x000fe20000000800 */
[----:B------:R-:W-:Y:S01]  /*3750*/  @!PT LDS RZ, [RZ] ;  /* 0x00000000fffff984 */ /* 0x000fe20000000800 */
[----:B------:R1:W-:Y:S06]  /*3760*/  MEMBAR.ALL.CTA ;  /* 0x0000000000007992 */ /* 0x0003ec0000008000 */
[----:B-1----:R-:W1:Y:S02]  /*3770*/  FENCE.VIEW.ASYNC.S ;  /* 0x00000000000073c6 */ /* 0x002e640000000000 */
[----:B-1----:R1:W-:Y:S01]  /*3780*/  SYNCS.ARRIVE.TRANS64.RED.A1T0 RZ, [R3+URZ], RZ ;  /* 0x000000ff03ff79a7 */ /* 0x0023e200081004ff */
[----:B------:R1:W3:Y:S01]  /*3790*/  @P0 SYNCS.PHASECHK.TRANS64.TRYWAIT P2, [UR4], R2 ;  /* 0x00000002ff0005a7 */ /* 0x0002e20008041104 */
[----:B------:R-:W-:Y:S01]  /*37a0*/  ULEA.HI UR4, UR30, UR30, URZ, 0x1 ;  /* 0x0000001e1e047291 */ /* 0x000fe2000f8f08ff */
[----:B--2---:R-:W-:-:S03]  /*37b0*/  LOP3.LUT P1, RZ, R6, 0x1, RZ, 0xc0, !PT ;  /* 0x0000000106ff7812 */ /* 0x004fc6000782c0ff */
[----:B------:R-:W-:Y:S02]  /*37c0*/  USHF.L.U32 UR11, UR4, 0x6, URZ ;  /* 0x00000006040b7899 */ /* 0x000fe400080006ff */
[----:B------:R-:W-:Y:S02]  /*37d0*/  ULOP3.LUT UR4, UR4, 0xffe, URZ, 0xc0, !UPT ;  /* 0x00000ffe04047892 */ /* 0x000fe4000f8ec0ff */
[----:B------:R-:W-:Y:S02]  /*37e0*/  ULOP3.LUT UR11, UR11, 0xffffff80, URZ, 0xc0, !UPT ;  /* 0xffffff800b0b7892 */ /* 0x000fe4000f8ec0ff */
[----:B------:R-:W-:Y:S02]  /*37f0*/  UIADD3 UR4, UPT, UPT, -UR4, UR30, URZ ;  /* 0x0000001e04047290 */ /* 0x000fe4000fffe1ff */
[----:B------:R-:W-:Y:S01]  /*3800*/  UIADD3 UR11, UPT, UPT, UR42, UR11, URZ ;  /* 0x0000000b2a0b7290 */ /* 0x000fe2000fffe0ff */
[----:B------:R-:W2:Y:S03]  /*3810*/  SYNCS.PHASECHK.TRANS64.TRYWAIT P0, [UR31+0xf0], R0 ;  /* 0x0000f000ff0075a7 */ /* 0x000ea6000800111f */
[----:B------:R-:W-:Y:S01]  /*3820*/  ULEA UR11, UR4, UR11, 0x14 ;  /* 0x0000000b040b7291 */ /* 0x000fe2000f8ea0ff */
[----:B-123--:R-:W-:Y:S11]  /*3830*/  @!P0 BRA `(.L_x_66) ;  /* 0x0000004800788947 */ /* 0x00eff60003800000 */
.L_x_142:
[----:B------:R-:W-:Y:S01]  /*3840*/  IADD3 R10, PT, PT, R10, 0x1, RZ ;  /* 0x000000010a0a7810 */ /* 0x000fe20007ffe0ff */
[----:B------:R-:W-:Y:S06]  /*3850*/  BRA.U !UP4, `(.L_x_67) ;  /* 0x000000010cc07547 */ /* 0x000fec000b800000 */
[----:B------:R-:W-:Y:S01]  /*3860*/  UPLOP3.LUT UP2, UPT, UPT, UPT, UPT, 0x40, 0x4 ;  /* 0x000000000004789c */ /* 0x000fe20003f4e870 */
[----:B------:R-:W-:Y:S01]  /*3870*/  UMOV UR23, UR41 ;  /* 0x0000002900177c82 */ /* 0x000fe20008000000 */
[----:B------:R-:W-:Y:S01]  /*3880*/  UMOV UR22, UR40 ;  /* 0x0000002800167c82 */ /* 0x000fe20008000000 */
[----:B------:R-:W-:-:S08]  /*3890*/  UMOV UR10, UR24 ;  /* 0x00000018000a7c82 */ /* 0x000fd00008000000 */
.L_x_70:
[----:B------:R-:W-:Y:S02]  /*38a0*/  UIADD3 UR23, UPT, UPT, UR23, 0x1, URZ ;  /* 0x0000000117177890 */ /* 0x000fe4000fffe0ff */
[----:B--2---:R-:W-:Y:S02]  /*38b0*/  ULEA UR5, UR10, UR26, 0x3 ;  /* 0x0000001a0a057291 */ /* 0x004fe4000f8e18ff */
[----:B------:R-:W-:Y:S01]  /*38c0*/  UISETP.NE.AND UP3, UPT, UR23, URZ, UPT ;  /* 0x000000ff1700728c */ /* 0x000fe2000bf65270 */
[----:B---3--:R-:W-:Y:S10]  /*38d0*/  @P2 BRA `(.L_x_68) ;  /* 0x00000000000c2947 */ /* 0x008ff40003800000 */
[----:B-1----:R-:W-:Y:S04]  /*38e0*/  SHF.L.U32 R2, R8, 0x1f, RZ ;  /* 0x0000001f08027819 */ /* 0x002fe800000006ff */
[----:B------:R-:W1:Y:S02]  /*38f0*/  SYNCS.PHASECHK.TRANS64.TRYWAIT P0, [UR5], R2 ;  /* 0x00000002ff0075a7 */ /* 0x000e640008001105 */
[----:B-1----:R-:W-:Y:S05]  /*3900*/  @!P0 BRA `(.L_x_69) ;  /* 0x00000048005c8947 */ /* 0x002fea0003800000 */
.L_x_68:
[----:B------:R-:W-:Y:S01]  /*3910*/  UISETP.NE.AND UP0, UPT, UR22, 0x1, UPT ;  /* 0x000000011600788c */ /* 0x000fe2000bf05270 */
[----:B------:R-:W-:Y:S01]  /*3920*/  PLOP3.LUT P2, PT, PT, PT, PT, 0x80, 0x8 ;  /* 0x000000000008781c */ /* 0x000fe20003f4f070 */
[----:B------:R-:W-:Y:S02]  /*3930*/  UIADD3 UR4, UPT, UPT, UR10, 0x1, URZ ;  /* 0x000000010a047890 */ /* 0x000fe4000fffe0ff */
[----:B------:R-:W-:Y:S02]  /*3940*/  UIADD3 UR25, UPT, UPT, UR5, 0x40, URZ ;  /* 0x0000004005197890 */ /* 0x000fe4000fffe0ff */
[----:B------:R-:W-:Y:S01]  /*3950*/  UISETP.NE.AND UP1, UPT, UR4, 0x8, UPT ;  /* 0x000000080400788c */ /* 0x000fe2000bf25270 */
[----:B------:R-:W-:Y:S01]  /*3960*/  PLOP3.LUT P0, PT, PT, PT, UP0, 0x80, 0x8 ;  /* 0x000000000008781c */ /* 0x000fe20003f0f008 */
[----:B------:R-:W-:Y:S02]  /*3970*/  UIADD3 UR22, UPT, UPT, UR22, -0x1, URZ ;  /* 0xffffffff16167890 */ /* 0x000fe4000fffe0ff */
[----:B------:R-:W-:Y:S02]  /*3980*/  USEL UR6, URZ, 0x1, UP1 ;  /* 0x00000001ff067887 */ /* 0x000fe40008800000 */
[----:B------:R-:W-:Y:S01]  /*3990*/  USEL UR24, UR4, URZ, UP1 ;  /* 0x000000ff04187287 */ /* 0x000fe20008800000 */
[----:B------:R-:W-:Y:S01]  /*39a0*/  UMOV UR7, 0x40004040 ;  /* 0x4000404000077882 */ /* 0x000fe20000000000 */
[----:B------:R-:W-:Y:S02]  /*39b0*/  UMOV UR5, 0x40004040 ;  /* 0x4000404000057882 */ /* 0x000fe40000000000 */
[----:B------:R-:W-:Y:S01]  /*39c0*/  @UP0 ULEA UR4, UR24, UR26, 0x3 ;  /* 0x0000001a18040291 */ /* 0x000fe2000f8e18ff */
[----:B------:R-:W-:Y:S01]  /*39d0*/  LOP3.LUT R8, R8, UR6, RZ, 0x3c, !PT ;  /* 0x0000000608087c12 */ /* 0x000fe2000f8e3cff */
[----:B------:R-:W-:Y:S01]  /*39e0*/  ULEA UR6, UR10, UR29, 0xa ;  /* 0x0000001d0a067291 */ /* 0x000fe2000f8e50ff */
[----:B------:R-:W-:Y:S02]  /*39f0*/  UMOV UR21, 0x40004040 ;  /* 0x4000404000157882 */ /* 0x000fe40000000000 */
[----:B-1----:R-:W-:Y:S01]  /*3a00*/  @P0 SHF.L.U32 R0, R8, 0x1f, RZ ;  /* 0x0000001f08000819 */ /* 0x002fe200000006ff */
[----:B------:R-:W-:Y:S02]  /*3a10*/  UIADD3 UR20, UPT, UPT, UR6, 0x2, URZ ;  /* 0x0000000206147890 */ /* 0x000fe4000fffe0ff */
[----:B------:R-:W-:Y:S01]  /*3a20*/  UIADD3 UR16, UPT, UPT, UR6, 0x4, URZ ;  /* 0x0000000406107890 */ /* 0x000fe2000fffe0ff */
[----:B------:R2:W3:Y:S01]  /*3a30*/  @P0 SYNCS.PHASECHK.TRANS64.TRYWAIT P2, [UR4], R0 ;  /* 0x00000000ff0005a7 */ /* 0x0004e20008041104 */
[----:B------:R-:W-:Y:S02]  /*3a40*/  ULEA UR4, UR10, UR28, 0x9 ;  /* 0x0000001c0a047291 */ /* 0x000fe4000f8e48ff */
[----:B------:R-:W-:Y:S02]  /*3a50*/  UIADD3 UR12, UPT, UPT, UR6, 0x6, URZ ;  /* 0x00000006060c7890 */ /* 0x000fe4000fffe0ff */
[----:B------:R-:W-:Y:S02]  /*3a60*/  UIADD3 UR18, UPT, UPT, UR4, 0x2, URZ ;  /* 0x0000000204127890 */ /* 0x000fe4000fffe0ff */
[----:B------:R-:W-:Y:S02]  /*3a70*/  UIADD3 UR14, UPT, UPT, UR4, 0x4, URZ ;  /* 0x00000004040e7890 */ /* 0x000fe4000fffe0ff */
[----:B------:R-:W-:Y:S01]  /*3a80*/  UIADD3 UR8, UPT, UPT, UR4, 0x6, URZ ;  /* 0x0000000604087890 */ /* 0x000fe2000fffe0ff */
[----:B------:R2:W-:Y:S01]  /*3a90*/  UTCIMMA gdesc[UR4], gdesc[UR6], tmem[UR11], tmem[UR38], idesc[UR39], UP2 ;  /* 0x00ff2606040075ea */ /* 0x0005e2000900010b */
[----:B------:R-:W-:Y:S01]  /*3aa0*/  UPLOP3.LUT UP2, UPT, UPT, UPT, UPT, 0x80, 0x8 ;  /* 0x000000000008789c */ /* 0x000fe20003f4f070 */
[----:B------:R-:W-:Y:S01]  /*3ab0*/  UMOV UR19, 0x40004040 ;  /* 0x4000404000137882 */ /* 0x000fe20000000000 */
[----:B------:R-:W-:Y:S01]  /*3ac0*/  UMOV UR17, 0x40004040 ;  /* 0x4000404000117882 */ /* 0x000fe20000000000 */
[----:B------:R2:W-:Y:S01]  /*3ad0*/  UTCIMMA gdesc[UR18], gdesc[UR20], tmem[UR11], tmem[UR36], idesc[UR37], UPT ;  /* 0x00ff2414120075ea */ /* 0x0005e2000b80010b */
[----:B------:R-:W-:Y:S01]  /*3ae0*/  UMOV UR15, 0x40004040 ;  /* 0x40004040000f7882 */ /* 0x000fe20000000000 */
[----:B------:R-:W-:Y:S01]  /*3af0*/  UMOV UR13, 0x40004040 ;  /* 0x40004040000d7882 */ /* 0x000fe20000000000 */
[----:B------:R-:W-:Y:S01]  /*3b00*/  UMOV UR9, 0x40004040 ;  /* 0x4000404000097882 */ /* 0x000fe20000000000 */
[----:B------:R2:W-:Y:S01]  /*3b10*/  UTCIMMA gdesc[UR14], gdesc[UR16], tmem[UR11], tmem[UR34], idesc[UR35], UPT ;  /* 0x00ff22100e0075ea */ /* 0x0005e2000b80010b */
[----:B------:R2:W-:Y:S01]  /*3b20*/  UTCIMMA gdesc[UR8], gdesc[UR12], tmem[UR11], tmem[UR32], idesc[UR33], UPT ;  /* 0x00ff200c080075ea */ /* 0x0005e2000b80010b */
[----:B------:R2:W-:Y:S01]  /*3b30*/  UTCBAR.MULTICAST [UR25], URZ, UR27 ;  /* 0x000000ff190073e9 */ /* 0x0005e2000800081b */
[----:B------:R-:W-:Y:S01]  /*3b40*/  UMOV UR10, UR24 ;  /* 0x00000018000a7c82 */ /* 0x000fe20008000000 */
[----:B------:R-:W-:Y:S05]  /*3b50*/  BRA.U UP3, `(.L_x_70) ;  /* 0xfffffffd03507547 */ /* 0x000fea000b83ffff */
.L_x_67:
[----:B--2---:R-:W-:Y:S01]  /*3b60*/  UIADD3 UR4, UPT, UPT, UR30, 0x1, URZ ;  /* 0x000000011e047890 */ /* 0x004fe2000fffe0ff */
[C---:B------:R-:W-:Y:S01]  /*3b70*/  ISETP.NE.AND P0, PT, R10.reuse, 0x2, PT ;  /* 0x000000020a00780c */ /* 0x040fe20003f05270 */
[----:B------:R-:W-:Y:S02]  /*3b80*/  UIADD3 UR5, UPT, UPT, UR31, 0xd0, URZ ;  /* 0x000000d01f057890 */ /* 0x000fe4000fffe0ff */
[----:B------:R-:W-:Y:S01]  /*3b90*/  UISETP.NE.AND UP0, UPT, UR4, 0x4, UPT ;  /* 0x000000040400788c */ /* 0x000fe2000bf05270 */
[----:B-1----:R-:W-:Y:S02]  /*3ba0*/  SEL R0, RZ, 0x1, P0 ;  /* 0x00000001ff007807 */ /* 0x002fe40000000000 */
[----:B------:R-:W-:Y:S01]  /*3bb0*/  SEL R10, R10, RZ, P0 ;  /* 0x000000ff0a0a7207 */ /* 0x000fe20000000000 */
[----:B------:R-:W-:Y:S01]  /*3bc0*/  USEL UR6, URZ, 0x1, UP0 ;  /* 0x00000001ff067887 */ /* 0x000fe20008000000 */
[----:B------:R-:W-:Y:S01]  /*3bd0*/  LOP3.LUT R9, R9, R0, RZ, 0x3c, !PT ;  /* 0x0000000009097212 */ /* 0x000fe200078e3cff */
[----:B------:R-:W-:Y:S01]  /*3be0*/  USEL UR30, UR4, URZ, UP0 ;  /* 0x000000ff041e7287 */ /* 0x000fe20008000000 */
[----:B------:R1:W-:Y:S03]  /*3bf0*/  UTCBAR [UR5], URZ ;  /* 0x000000ff050073e9 */ /* 0x0003e600080000ff */
[----:B------:R-:W-:Y:S01]  /*3c00*/  LOP3.LUT R11, R11, UR6, RZ, 0x3c, !PT ;  /* 0x000000060b0b7c12 */ /* 0x000fe2000f8e3cff */
[----:B------:R-:W-:Y:S07]  /*3c10*/  @P1 BRA `(.L_x_71) ;  /* 0xfffffff800881947 */ /* 0x000fee000383ffff */
[----:B------:R-:W2:Y:S01]  /*3c20*/  S2UR UR8, SR_CgaCtaId ;  /* 0x00000000000879c3 */ /* 0x000ea20000008800 */
[----:B------:R-:W-:Y:S01]  /*3c30*/  ELECT P0, URZ, PT ;  /* 0x0000000000ff782f */ /* 0x000fe20003800000 */
[----:B------:R-:W-:Y:S01]  /*3c40*/  IMAD.MOV.U32 R0, RZ, RZ, 0x1 ;  /* 0x00000001ff007424 */ /* 0x000fe200078e00ff */
[----:B------:R-:W-:Y:S01]  /*3c50*/  UIADD3 UR26, UPT, UPT, UR26, 0xf0, URZ ;  /* 0x000000f01a1a7890 */ /* 0x000fe2000fffe0ff */
[----:B------:R-:W-:Y:S01]  /*3c60*/  SHF.L.U32 R2, R11, 0x1f, RZ ;  /* 0x0000001f0b027819 */ /* 0x000fe200000006ff */
[----:B------:R-:W-:-:S03]  /*3c70*/  UMOV UR4, 0x40 ;  /* 0x0000004000047882 */ /* 0x000fc60000000000 */
[----:B------:R-:W-:Y:S01]  /*3c80*/  UVIRTCOUNT.DEALLOC.SMPOOL 0x80 ;  /* 0x000000800000784c */ /* 0x000fe20000000000 */
[----:B--2---:R-:W-:Y:S02]  /*3c90*/  ULEA UR8, UR8, UR4, 0x18 ;  /* 0x0000000408087291 */ /* 0x004fe4000f8ec0ff */
[----:B------:R-:W-:-:S07]  /*3ca0*/  ULEA UR4, UR30, UR26, 0x3 ;  /* 0x0000001a1e047291 */ /* 0x000fce000f8e18ff */
[----:B------:R2:W-:Y:S02]  /*3cb0*/  @P0 STS.U8 [UR8+0x1c], R0 ;  /* 0x00001c00ff000988 */ /* 0x0005e40008000008 */
[----:B------:R-:W4:Y:S02]  /*3cc0*/  SYNCS.PHASECHK.TRANS64.TRYWAIT P0, [UR4], R2 ;  /* 0x00000002ff0075a7 */ /* 0x000f240008001104 */
[----:B--2-4-:R-:W-:Y:S05]  /*3cd0*/  @!P0 BRA `(.L_x_72) ;  /* 0x0000004400808947 */ /* 0x014fea0003800000 */
.L_x_145:
[----:B------:R-:W-:-:S04]  /*3ce0*/  UIADD3 UR4, UPT, UPT, UR30, 0x1, URZ ;  /* 0x000000011e047890 */ /* 0x000fc8000fffe0ff */
[----:B------:R-:W-:-:S04]  /*3cf0*/  UISETP.NE.AND UP0, UPT, UR4, 0x4, UPT ;  /* 0x000000040400788c */ /* 0x000fc8000bf05270 */
[----:B------:R-:W-:Y:S02]  /*3d00*/  USEL UR6, URZ, 0x1, UP0 ;  /* 0x00000001ff067887 */ /* 0x000fe40008000000 */
[----:B------:R-:W-:-:S04]  /*3d10*/  USEL UR4, UR4, URZ, UP0 ;  /* 0x000000ff04047287 */ /* 0x000fc80008000000 */
[----:B-1----:R-:W-:Y:S01]  /*3d20*/  ULEA UR5, UR4, UR26, 0x3 ;  /* 0x0000001a04057291 */ /* 0x002fe2000f8e18ff */
[----:B--2---:R-:W-:-:S04]  /*3d30*/  LOP3.LUT R2, R11, UR6, RZ, 0x3c, !PT ;  /* 0x000000060b027c12 */ /* 0x004fc8000f8e3cff */
[----:B------:R-:W-:-:S04]  /*3d40*/  SHF.L.U32 R3, R2, 0x1f, RZ ;  /* 0x0000001f02037819 */ /* 0x000fc800000006ff */
[----:B------:R-:W1:Y:S02]  /*3d50*/  SYNCS.PHASECHK.TRANS64.TRYWAIT P0, [UR5], R3 ;  /* 0x00000003ff0075a7 */ /* 0x000e640008001105 */
[----:B-1----:R-:W-:Y:S05]  /*3d60*/  @!P0 BRA `(.L_x_73) ;  /* 0x0000004400748947 */ /* 0x002fea0003800000 */
.L_x_147:
        /* <DEDUP_REMOVED lines=9> */
.L_x_149:
[----:B------:R-:W-:-:S04]  /*3e00*/  UIADD3 UR4, UPT, UPT, UR4, 0x1, URZ ;  /* 0x0000000104047890 */ /* 0x000fc8000fffe0ff */
[----:B------:R-:W-:-:S04]  /*3e10*/  UISETP.NE.AND UP0, UPT, UR4, 0x4, UPT ;  /* 0x000000040400788c */ /* 0x000fc8000bf05270 */
[----:B------:R-:W-:Y:S02]  /*3e20*/  USEL UR5, URZ, 0x1, UP0 ;  /* 0x00000001ff057887 */ /* 0x000fe40008000000 */
[----:B------:R-:W-:-:S04]  /*3e30*/  USEL UR4, UR4, URZ, UP0 ;  /* 0x000000ff04047287 */ /* 0x000fc80008000000 */
[----:B------:R-:W-:Y:S01]  /*3e40*/  ULEA UR4, UR4, UR26, 0x3 ;  /* 0x0000001a04047291 */ /* 0x000fe2000f8e18ff */
[----:B------:R-:W-:-:S04]  /*3e50*/  LOP3.LUT R2, R2, UR5, RZ, 0x3c, !PT ;  /* 0x0000000502027c12 */ /* 0x000fc8000f8e3cff */
[----:B------:R-:W-:-:S04]  /*3e60*/  SHF.L.U32 R2, R2, 0x1f, RZ ;  /* 0x0000001f02027819 */ /* 0x000fc800000006ff */
[----:B------:R-:W2:Y:S02]  /*3e70*/  SYNCS.PHASECHK.TRANS64.TRYWAIT P0, [UR4], R2 ;  /* 0x00000002ff0075a7 */ /* 0x000ea40008001104 */
[----:B--2---:R-:W-:Y:S05]  /*3e80*/  @!P0 BRA `(.L_x_75) ;  /* 0x00000044005c8947 */ /* 0x004fea0003800000 */
.L_x_151:
[----:B------:R-:W-:Y:S01]  /*3e90*/  NOP ;  /* 0x0000000000007918 */ /* 0x000fe20000000000 */
[----:B-1----:R-:W1:Y:S01]  /*3ea0*/  LDS R0, [UR8+0x14] ;  /* 0x00001408ff007984 */ /* 0x002e620008000800 */
[----:B------:R-:W-:Y:S01]  /*3eb0*/  ULOP3.LUT UR4, UR42, 0xffff, URZ, 0xc0, !UPT ;  /* 0x0000ffff2a047892 */ /* 0x000fe2000f8ec0ff */
[----:B------:R-:W-:Y:S01]  /*3ec0*/  UMOV UR5, 0xffff ;  /* 0x0000ffff00057882 */ /* 0x000fe20000000000 */
[----:B------:R-:W-:Y:S02]  /*3ed0*/  UMOV UR6, 0x1 ;  /* 0x0000000100067882 */ /* 0x000fe40000000000 */
[----:B------:R-:W-:-:S04]  /*3ee0*/  USHF.R.U32.HI UR4, URZ, 0x5, UR4 ;  /* 0x00000005ff047899 */ /* 0x000fc80008011604 */
[----:B------:R-:W-:Y:S02]  /*3ef0*/  USHF.L.U32 UR5, UR5, UR4, URZ ;  /* 0x0000000405057299 */ /* 0x000fe400080006ff */
[----:B------:R-:W-:-:S04]  /*3f00*/  USHF.L.U32 UR4, UR6, UR4, URZ ;  /* 0x0000000406047299 */ /* 0x000fc800080006ff */
[----:B-1----:R-:W-:-:S04]  /*3f10*/  LOP3.LUT R0, R0, UR5, RZ, 0xc0, !PT ;  /* 0x0000000500007c12 */ /* 0x002fc8000f8ec0ff */
[----:B------:R-:W-:-:S13]  /*3f20*/  ISETP.NE.AND P0, PT, R0, UR5, PT ;  /* 0x0000000500007c0c */ /* 0x000fda000bf05270 */
[----:B------:R-:W-:Y:S05]  /*3f30*/  @P0 BRA `(.L_x_76) ;  /* 0x0000000000580947 */ /* 0x000fea0003800000 */
[----:B------:R-:W1:Y:S02]  /*3f40*/  LDS R0, [UR8+0x18] ;  /* 0x00001808ff007984 */ /* 0x000e640008000800 */
[----:B-1----:R-:W-:-:S04]  /*3f50*/  LOP3.LUT R0, R0, UR4, RZ, 0xc0, !PT ;  /* 0x0000000400007c12 */ /* 0x002fc8000f8ec0ff */
[----:B------:R-:W-:-:S13]  /*3f60*/  ISETP.NE.AND P0, PT, R0, UR4, PT ;  /* 0x0000000400007c0c */ /* 0x000fda000bf05270 */
[----:B------:R-:W-:Y:S05]  /*3f70*/  @P0 BRA `(.L_x_77) ;  /* 0x00000000003c0947 */ /* 0x000fea0003800000 */
[----:B------:R-:W1:Y:S01]  /*3f80*/  S2R R2, SR_LANEID ;  /* 0x0000000000027919 */ /* 0x000e620000000000 */
[----:B------:R-:W-:-:S06]  /*3f90*/  ULOP3.LUT UR5, URZ, UR5, URZ, 0x33, !UPT ;  /* 0x00000005ff057292 */ /* 0x000fcc000f8e33ff */
[----:B------:R-:W-:-:S04]  /*3fa0*/  IMAD.U32 R0, RZ, RZ, UR5 ;  /* 0x00000005ff007e24 */ /* 0x000fc8000f8e00ff */
[----:B------:R2:W4:Y:S02]  /*3fb0*/  REDUX UR7, R0 ;  /* 0x00000000000773c4 */ /* 0x0005240000000000 */
[----:B------:R1:W-:Y:S01]  /*3fc0*/  UTCATOMSWS.AND URZ, UR5 ;  /* 0x0000000500ff79e3 */ /* 0x0003e20008000000 */
[----:B--2---:R-:W-:Y:S01]  /*3fd0*/  LOP3.LUT R0, RZ, UR4, RZ, 0x33, !PT ;  /* 0x00000004ff007c12 */ /* 0x004fe2000f8e33ff */
[----:B------:R-:W-:Y:S02]  /*3fe0*/  VOTEU.ANY UR4, UPT, PT ;  /* 0x0000000000047886 */ /* 0x000fe400038e0100 */
[----:B------:R-:W-:Y:S02]  /*3ff0*/  UFLO.U32 UR4, UR4 ;  /* 0x00000004000472bd */ /* 0x000fe400080e0000 */
[----:B------:R-:W2:Y:S04]  /*4000*/  REDUX UR6, R0 ;  /* 0x00000000000673c4 */ /* 0x000ea80000000000 */
[----:B-1----:R-:W-:-:S02]  /*4010*/  ISETP.EQ.U32.AND P0, PT, R2, UR4, PT ;  /* 0x0000000402007c0c */ /* 0x002fc4000bf02070 */
[----:B----4-:R-:W-:-:S11]  /*4020*/  MOV R2, UR7 ;  /* 0x0000000700027c02 */ /* 0x010fd60008000f00 */
[----:B------:R1:W-:Y:S01]  /*4030*/  @P0 ATOMS.AND RZ, [UR8+0x14], R2 ;  /* 0x00001402ffff098c */ /* 0x0003e2000a800008 */
[----:B--2---:R-:W-:-:S05]  /*4040*/  IMAD.U32 R0, RZ, RZ, UR6 ;  /* 0x00000006ff007e24 */ /* 0x004fca000f8e00ff */
[----:B------:R1:W-:Y:S01]  /*4050*/  @P0 ATOMS.AND RZ, [UR8+0x18], R0 ;  /* 0x00001800ffff098c */ /* 0x0003e2000a800008 */
[----:B------:R-:W-:Y:S05]  /*4060*/  BRA `(.L_x_78) ;  /* 0x0000000000147947 */ /* 0x000fea0003800000 */
.L_x_77:
[----:B------:R-:W-:Y:S02]  /*4070*/  MOV R2, 0x4090 ;  /* 0x0000409000027802 */ /* 0x000fe40000000f00 */
[----:B---3-5:R-:W-:Y:S05]  /*4080*/  CALL.REL.NOINC `($__internal_0_$__cuda_sm10x_tcgen05_guardrail_trap_col_being_dealloced_not_returned_by_alloc) ;  /* 0x0000004400b87944 */ /* 0x028fea0003c00000 */
[----:B------:R-:W-:Y:S05]  /*4090*/  BRA `(.L_x_78) ;  /* 0x0000000000087947 */ /* 0x000fea0003800000 */
.L_x_76:
[----:B------:R-:W-:Y:S02]  /*40a0*/  MOV R2, 0x40c0 ;  /* 0x000040c000027802 */ /* 0x000fe40000000f00 */
[----:B---3-5:R-:W-:Y:S05]  /*40b0*/  CALL.REL.NOINC `($__internal_2_$__cuda_sm10x_tcgen05_guardrail_trap_unallocated_columns_being_dealloced) ;  /* 0x0000004400c47944 */ /* 0x028fea0003c00000 */
.L_x_78:
[----:B------:R-:W-:Y:S01]  /*40c0*/  NOP ;  /* 0x0000000000007918 */ /* 0x000fe20000000000 */
[----:B------:R-:W-:Y:S05]  /*40d0*/  EXIT ;  /* 0x000000000000794d */ /* 0x000fea0003800000 */
.L_x_60:
[----:B------:R-:W-:-:S09]  /*40e0*/  UISETP.NE.OR UP0, UPT, UR18, 0x3, !UP3 ;  /* 0x000000031200788c */ /* 0x000fd2000df05670 */
[----:B------:R-:W-:Y:S05]  /*40f0*/  BRA.U UP0, `(.L_x_79) ;  /* 0x0000000d00ac7547 */ /* 0x000fea000b800000 */
[----:B------:R-:W2:Y:S01]  /*4100*/  LDCU.64 UR4, c[0x0][0x888] ;  /* 0x00011100ff0477ac */ /* 0x000ea20008000a00 */
[----:B------:R-:W3:Y:S01]  /*4110*/  LDC.64 R12, c[0x0][0x348] ;  /* 0x0000d200ff0c7b82 */ /* 0x000ee20000000a00 */
[----:B------:R-:W-:Y:S02]  /*4120*/  HFMA2 R9, -RZ, RZ, 0, 0 ;  /* 0x00000000ff097431 */ /* 0x000fe400000001ff */
[----:B------:R-:W-:Y:S01]  /*4130*/  IMAD.MOV.U32 R11, RZ, RZ, 0x1 ;  /* 0x00000001ff0b7424 */ /* 0x000fe200078e00ff */
[----:B------:R-:W4:Y:S01]  /*4140*/  LDCU UR31, c[0x0][0x370] ;  /* 0x00006e00ff1f77ac */ /* 0x000f220008000800 */
[----:B------:R-:W-:Y:S01]  /*4150*/  IMAD.MOV.U32 R10, RZ, RZ, RZ ;  /* 0x000000ffff0a7224 */ /* 0x000fe200078e00ff */
[----:B------:R-:W-:Y:S01]  /*4160*/  MOV R3, 0x1000 ;  /* 0x0000100000037802 */ /* 0x000fe20000000f00 */
[----:B------:R-:W4:Y:S01]  /*4170*/  LDCU.128 UR32, c[0x0][0xb10] ;  /* 0x00016200ff2077ac */ /* 0x000f220008000c00 */
[----:B------:R-:W1:Y:S01]  /*4180*/  LDCU UR30, c[0x0][0x374] ;  /* 0x00006e80ff1e77ac */ /* 0x000e620008000800 */
[----:B------:R-:W1:Y:S01]  /*4190*/  LDCU.64 UR28, c[0x0][0x890] ;  /* 0x00011200ff1c77ac */ /* 0x000e620008000a00 */
[----:B------:R-:W1:Y:S01]  /*41a0*/  LDCU UR15, c[0x0][0xb0c] ;  /* 0x00016180ff0f77ac */ /* 0x000e620008000800 */
[----:B--2---:R-:W-:Y:S01]  /*41b0*/  UISETP.NE.U32.AND UP0, UPT, UR4, URZ, UPT ;  /* 0x000000ff0400728c */ /* 0x004fe2000bf05070 */
[----:B------:R-:W2:Y:S01]  /*41c0*/  LDCU UR41, c[0x0][0xb20] ;  /* 0x00016400ff2977ac */ /* 0x000ea20008000800 */
[----:B------:R-:W2:Y:S01]  /*41d0*/  LDCU UR4, c[0x0][0xb30] ;  /* 0x00016600ff0477ac */ /* 0x000ea20008000800 */
[----:B------:R-:W-:Y:S01]  /*41e0*/  UMOV UR21, 0x400 ;  /* 0x0000040000157882 */ /* 0x000fe20000000000 */
[----:B----4-:R-:W-:-:S02]  /*41f0*/  UIMAD.WIDE.U32 UR6, UR31, UR32, URZ ;  /* 0x000000201f0672a5 */ /* 0x010fc4000f8e00ff */
[----:B-1----:R-:W-:Y:S02]  /*4200*/  UIMAD.WIDE.U32 UR8, UR30, UR35, URZ ;  /* 0x000000231e0872a5 */ /* 0x002fe4000f8e00ff */
[----:B------:R-:W-:Y:S02]  /*4210*/  ULEA UR21, UR45, UR21, 0x18 ;  /* 0x000000152d157291 */ /* 0x000fe4000f8ec0ff */
[----:B------:R-:W-:Y:S02]  /*4220*/  UISETP.NE.U32.AND UP6, UPT, UR28, URZ, UPT ;  /* 0x000000ff1c00728c */ /* 0x000fe4000bfc5070 */
[----:B------:R-:W-:Y:S02]  /*4230*/  UIADD3 UR38, UPT, UPT, UR21, 0x88, URZ ;  /* 0x0000008815267890 */ /* 0x000fe4000fffe0ff */
[----:B------:R-:W-:Y:S02]  /*4240*/  UISETP.NE.AND.EX UP5, UPT, UR5, URZ, UPT, UP0 ;  /* 0x000000ff0500728c */ /* 0x000fe4000bfa5300 */
[----:B------:R-:W-:Y:S01]  /*4250*/  UISETP.NE.AND UP0, UPT, UR42, 0x1, UPT ;  /* 0x000000012a00788c */ /* 0x000fe2000bf05270 */
[----:B------:R-:W-:Y:S01]  /*4260*/  UMOV UR6, UR7 ;  /* 0x0000000700067c82 */ /* 0x000fe20008000000 */
[----:B------:R-:W-:Y:S01]  /*4270*/  UMOV UR39, UR9 ;  /* 0x0000000900277c82 */ /* 0x000fe20008000000 */
[----:B------:R-:W-:-:S02]  /*4280*/  USEL UR37, URZ, 0x1, UP4 ;  /* 0x00000001ff257887 */ /* 0x000fc4000a000000 */
[----:B------:R-:W-:Y:S02]  /*4290*/  UISETP.NE.AND UP0, UPT, UR15, 0x1, UPT ;  /* 0x000000010f00788c */ /* 0x000fe4000bf05270 */
[----:B------:R-:W-:Y:S02]  /*42a0*/  UPLOP3.LUT UP4, UPT, UPT, UPT, UPT, 0x40, 0x4 ;  /* 0x000000000004789c */ /* 0x000fe40003f8e870 */
[----:B------:R-:W-:Y:S01]  /*42b0*/  UISETP.GE.AND UP2, UPT, UR42, 0x1, UPT ;  /* 0x000000012a00788c */ /* 0x000fe2000bf46270 */
[----:B------:R-:W1:Y:S01]  /*42c0*/  LDCU.64 UR22, c[0x0][0xb28] ;  /* 0x00016500ff1677ac */ /* 0x000e620008000a00 */
[----:B------:R-:W-:Y:S02]  /*42d0*/  UISETP.NE.AND.EX UP6, UPT, UR29, URZ, UPT, UP6 ;  /* 0x000000ff1d00728c */ /* 0x000fe4000bfc5360 */
[----:B------:R-:W-:Y:S02]  /*42e0*/  UIADD3 UR17, UPT, UPT, UR21, 0x80, URZ ;  /* 0x0000008015117890 */ /* 0x000fe4000fffe0ff */
[----:B------:R-:W-:-:S02]  /*42f0*/  UPRMT UR38, UR45, 0x654, UR38 ;  /* 0x000006542d267896 */ /* 0x000fc40008000026 */
[----:B------:R-:W-:Y:S02]  /*4300*/  USHF.R.U32.HI UR40, URZ, UR33, UR6 ;  /* 0x00000021ff287299 */ /* 0x000fe40008011606 */
[----:B--2---:R-:W-:Y:S02]  /*4310*/  USHF.R.U32.HI UR39, URZ, UR41, UR39 ;  /* 0x00000029ff277299 */ /* 0x004fe40008011627 */
[----:B------:R-:W-:Y:S02]  /*4320*/  UISETP.NE.AND UP0, UPT, UR34, 0x1, UPT ;  /* 0x000000012200788c */ /* 0x000fe4000bf05270 */
[----:B---3--:R-:W-:-:S11]  /*4330*/  UISETP.NE.AND UP3, UPT, UR4, 0x1, UPT ;  /* 0x000000010400788c */ /* 0x008fd6000bf65270 */
.L_x_88:
[C---:B------:R-:W-:Y:S02]  /*4340*/  LEA R8, R10.reuse, UR21, 0x3 ;  /* 0x000000150a087c11 */ /* 0x040fe4000f8e18ff */
[----:B------:R-:W-:Y:S02]  /*4350*/  SHF.L.U32 R0, R9, 0x1f, RZ ;  /* 0x0000001f09007819 */ /* 0x000fe400000006ff */
[----:B------:R-:W-:Y:S02]  /*4360*/  LEA R4, R10, UR21, 0x4 ;  /* 0x000000150a047c11 */ /* 0x000fe4000f8e20ff */
[----:B--2---:R-:W2:Y:S02]  /*4370*/  SYNCS.PHASECHK.TRANS64.TRYWAIT P0, [R8+URZ+0xb0], R0 ;  /* 0x0000b000080075a7 */ /* 0x004ea400080011ff */
[----:B--2---:R-:W-:Y:S05]  /*4380*/  @!P0 BRA `(.L_x_80) ;  /* 0x0000004000348947 */ /* 0x004fea0003800000 */
.L_x_152:
[----:B------:R-:W3:Y:S01]  /*4390*/  LDS.128 R4, [R4+0x140] ;  /* 0x0001400004047984 */ /* 0x000ee20000000c00 */
[----:B------:R-:W-:Y:S01]  /*43a0*/  UISETP.GE.AND UP0, UPT, UR42, 0x1, UPT ;  /* 0x000000012a00788c */ /* 0x000fe2000bf06270 */
[----:B------:R-:W-:Y:S01]  /*43b0*/  @!PT LDS RZ, [RZ] ;  /* 0x00000000fffff984 */ /* 0x000fe20000000800 */
[----:B------:R-:W-:Y:S01]  /*43c0*/  @!PT LDS RZ, [RZ] ;  /* 0x00000000fffff984 */ /* 0x000fe20000000800 */
[----:B------:R-:W-:Y:S01]  /*43d0*/  @!PT LDS RZ, [RZ] ;  /* 0x00000000fffff984 */ /* 0x000fe20000000800 */
[----:B------:R-:W-:Y:S01]  /*43e0*/  @!PT LDS RZ, [RZ] ;  /* 0x00000000fffff984 */ /* 0x000fe20000000800 */
[----:B------:R4:W-:Y:S06]  /*43f0*/  MEMBAR.ALL.CTA ;  /* 0x0000000000007992 */ /* 0x0009ec0000008000 */
[----:B----4-:R-:W4:Y:S01]  /*4400*/  FENCE.VIEW.ASYNC.S ;  /* 0x00000000000073c6 */ /* 0x010f220000000000 */
[----:B---3--:R-:W-:Y:S11]  /*4410*/  LOP3.LUT P0, RZ, R6, 0x1, RZ, 0xc0, !PT ;  /* 0x0000000106ff7812 */ /* 0x008ff6000780c0ff */
[----:B------:R-:W-:Y:S02]  /*4420*/  @!UPT UIADD3 URZ, UPT, UPT, URZ, URZ, URZ ;  /* 0x000000fffffff290 */ /* 0x000fe4000fffe0ff */
[----:B----4-:R-:W-:Y:S01]  /*4430*/  VOTEU.ANY UP2, P0 ;  /* 0x0000000000ff7886 */ /* 0x010fe20000040100 */
[----:B------:R-:W-:Y:S11]  /*4440*/  PLOP3.LUT P0, PT, PT, PT, UP2, 0x80, 0x8 ;  /* 0x000000000008781c */ /* 0x000ff60003f0f028 */
[----:B------:R-:W-:Y:S02]  /*4450*/  @!UPT UIADD3 URZ, UPT, UPT, URZ, URZ, URZ ;  /* 0x000000fffffff290 */ /* 0x000fe4000fffe0ff */
[----:B--2---:R-:W-:Y:S02]  /*4460*/  @P0 SHF.R.U32.HI R0, RZ, 0x10, R5 ;  /* 0x00000010ff000819 */ /* 0x004fe40000011605 */
[----:B------:R-:W-:Y:S02]  /*4470*/  @P0 MOV R2, R4 ;  /* 0x0000000400020202 */ /* 0x000fe40000000f00 */
[----:B------:R-:W-:Y:S01]  /*4480*/  @P0 R2UR UR4, R0 ;  /* 0x00000000000402ca */ /* 0x000fe200000e0000 */
[----:B------:R-:W-:Y:S01]  /*4490*/  VIADD R0, R8, 0xc0 ;  /* 0x000000c008007836 */ /* 0x000fe20000000000 */
[----:B------:R-:W-:Y:S02]  /*44a0*/  @P0 LOP3.LUT R4, R5, 0xffff, RZ, 0xc0, !PT ;  /* 0x0000ffff05040812 */ /* 0x000fe400078ec0ff */
[----:B------:R-:W-:Y:S02]  /*44b0*/  @P0 R2UR UR6, R2 ;  /* 0x00000000020602ca */ /* 0x000fe400000e0000 */
[----:B------:R-:W-:Y:S02]  /*44c0*/  PRMT R0, RZ, 0x654, R0 ;  /* 0x00000654ff007816 */ /* 0x000fe40000000000 */
[----:B------:R-:W-:Y:S02]  /*44d0*/  @P0 R2UR UR5, R4 ;  /* 0x00000000040502ca */ /* 0x000fe400000e0000 */
[----:B------:R2:W-:Y:S03]  /*44e0*/  SYNCS.ARRIVE.TRANS64.RED.A1T0 RZ, [R0+URZ], RZ ;  /* 0x000000ff00ff79a7 */ /* 0x0005e600081004ff */
[----:B------:R-:W-:Y:S04]  /*44f0*/  @UP2 UMOV UR27, UR4 ;  /* 0x00000004001b2c82 */ /* 0x000fe80008000000 */
[----:B------:R-:W-:Y:S04]  /*4500*/  @UP2 UMOV UR14, UR6 ;  /* 0x00000006000e2c82 */ /* 0x000fe80008000000 */
[----:B------:R-:W-:Y:S01]  /*4510*/  @UP2 UMOV UR13, UR5 ;  /* 0x00000005000d2c82 */ /* 0x000fe20008000000 */
[----:B------:R-:W-:Y:S05]  /*4520*/  BRA.U !UP0, `(.L_x_81) ;  /* 0x0000000108c07547 */ /* 0x000fea000b800000 */
[----:B------:R-:W-:Y:S02]  /*4530*/  UIMAD.WIDE.U32 UR8, UR13, UR35, URZ ;  /* 0x000000230d0872a5 */ /* 0x000fe4000f8e00ff */
[----:B------:R-:W-:Y:S02]  /*4540*/  UP2UR UR12, UPR, URZ, 0x4 ;  /* 0x00000004ff0c7883 */ /* 0x000fe40008000000 */
[----:B------:R-:W-:Y:S02]  /*4550*/  UISETP.NE.AND UP2, UPT, UR34, 0x1, UPT ;  /* 0x000000012200788c */ /* 0x000fe4000bf45270 */
[----:B------:R-:W-:Y:S02]  /*4560*/  UIMAD.WIDE.U32 UR10, UR14, UR32, URZ ;  /* 0x000000200e0a72a5 */ /* 0x000fe4000f8e00ff */
[----:B------:R-:W-:Y:S02]  /*4570*/  USEL UR4, UR30, UR39, !UP2 ;  /* 0x000000271e047287 */ /* 0x000fe4000d000000 */
[----:B------:R-:W-:Y:S02]  /*4580*/  UISETP.NE.AND UP0, UPT, UR15, 0x1, UPT ;  /* 0x000000010f00788c */ /* 0x000fe4000bf05270 */
[----:B------:R-:W-:Y:S02]  /*4590*/  UP2UR UR16, UPR, URZ, 0x2 ;  /* 0x00000002ff107883 */ /* 0x000fe40008000000 */
[----:B------:R-:W-:Y:S02]  /*45a0*/  UISETP.NE.AND UP1, UPT, UR42, 0x1, UPT ;  /* 0x000000012a00788c */ /* 0x000fe4000bf25270 */
[----:B-1----:R-:W-:Y:S02]  /*45b0*/  UIMAD.WIDE.U32 UR18, UR4, UR22, URZ ;  /* 0x00000016041272a5 */ /* 0x002fe4000f8e00ff */
[----:B------:R-:W-:Y:S01]  /*45c0*/  USEL UR7, UR31, UR40, !UP0 ;  /* 0x000000281f077287 */ /* 0x000fe2000c000000 */
[----:B------:R-:W-:Y:S02]  /*45d0*/  UMOV UR5, UR9 ;  /* 0x0000000900057c82 */ /* 0x000fe40008000000 */
[----:B------:R-:W-:Y:S02]  /*45e0*/  USHF.R.U32.HI UR6, URZ, UR41, UR5 ;  /* 0x00000029ff067299 */ /* 0x000fe40008011605 */
[----:B------:R-:W-:Y:S02]  /*45f0*/  UIMAD.WIDE.U32 UR24, UR7, UR22, URZ ;  /* 0x00000016071872a5 */ /* 0x000fe4000f8e00ff */
[----:B------:R-:W-:Y:S02]  /*4600*/  USEL UR6, UR13, UR6, !UP2 ;  /* 0x000000060d067287 */ /* 0x000fe4000d000000 */
[----:B------:R-:W-:Y:S01]  /*4610*/  UISETP.NE.AND UP2, UPT, UR12, URZ, UPT ;  /* 0x000000ff0c00728c */ /* 0x000fe2000bf45270 */
[----:B------:R-:W-:Y:S01]  /*4620*/  UMOV UR5, UR11 ;  /* 0x0000000b00057c82 */ /* 0x000fe20008000000 */
[----:B------:R-:W-:Y:S02]  /*4630*/  UIMAD.WIDE.U32 UR10, UR6, UR22, URZ ;  /* 0x00000016060a72a5 */ /* 0x000fe4000f8e00ff */
[----:B------:R-:W-:Y:S03]  /*4640*/  USHF.R.U32.HI UR8, URZ, UR33, UR5 ;  /* 0x00000021ff087299 */ /* 0x000fe60008011605 */
[----:B------:R-:W-:Y:S02]  /*4650*/  UMOV UR5, UR19 ;  /* 0x0000001300057c82 */ /* 0x000fe40008000000 */
[----:B------:R-:W-:Y:S03]  /*4660*/  @UP1 USHF.R.U32.HI UR4, URZ, UR23, UR5 ;  /* 0x00000017ff041299 */ /* 0x000fe60008011605 */
[----:B------:R-:W-:Y:S01]  /*4670*/  UMOV UR5, UR25 ;  /* 0x0000001900057c82 */ /* 0x000fe20008000000 */
[----:B------:R-:W-:Y:S02]  /*4680*/  UIMAD UR4, UR42, UR4, URZ ;  /* 0x000000042a0472a4 */ /* 0x000fe4000f8e02ff */
[----:B------:R-:W-:Y:S02]  /*4690*/  @UP1 USHF.R.U32.HI UR7, URZ, UR23, UR5 ;  /* 0x00000017ff071299 */ /* 0x000fe40008011605 */
[----:B------:R-:W-:Y:S02]  /*46a0*/  USEL UR5, UR14, UR8, !UP0 ;  /* 0x000000080e057287 */ /* 0x000fe4000c000000 */
[----:B------:R-:W-:Y:S02]  /*46b0*/  UIMAD UR8, UR42, UR7, URZ ;  /* 0x000000072a0872a4 */ /* 0x000fe4000f8e02ff */
[----:B------:R-:W-:Y:S03]  /*46c0*/  UISETP.GE.AND UP0, UPT, UR6, UR4, UPT ;  /* 0x000000040600728c */ /* 0x000fe6000bf06270 */
[----:B------:R-:W-:Y:S01]  /*46d0*/  UMOV UR4, UR11 ;  /* 0x0000000b00047c82 */ /* 0x000fe20008000000 */
[----:B------:R-:W-:Y:S02]  /*46e0*/  UISETP.GE.OR UP0, UPT, UR5, UR8, UP0 ;  /* 0x000000080500728c */ /* 0x000fe40008706670 */
[----:B------:R-:W-:Y:S02]  /*46f0*/  USHF.R.U32.HI UR4, URZ, UR23, UR4 ;  /* 0x00000017ff047299 */ /* 0x000fe40008011604 */
[----:B------:R-:W-:Y:S02]  /*4700*/  UIMAD.WIDE.U32 UR8, UR5, UR22, URZ ;  /* 0x00000016050872a5 */ /* 0x000fe4000f8e00ff */
[----:B------:R-:W-:Y:S04]  /*4710*/  USEL UR10, UR6, UR4, !UP1 ;  /* 0x00000004060a7287 */ /* 0x000fe8000c800000 */
[----:B------:R-:W-:Y:S01]  /*4720*/  UIADD3 UR11, UPT, UPT, -UR10, URZ, URZ ;  /* 0x000000ff0a0b7290 */ /* 0x000fe2000fffe1ff */
[----:B------:R-:W-:Y:S02]  /*4730*/  @!UP0 UMOV UR4, UR9 ;  /* 0x0000000900048c82 */ /* 0x000fe40008000000 */
[----:B------:R-:W-:Y:S02]  /*4740*/  @!UP0 USHF.R.U32.HI UR4, URZ, UR23, UR4 ;  /* 0x00000017ff048299 */ /* 0x000fe40008011604 */
[----:B------:R-:W-:Y:S02]  /*4750*/  UIMAD UR8, UR42, UR11, UR6 ;  /* 0x0000000b2a0872a4 */ /* 0x000fe4000f8e0206 */
[----:B------:R-:W-:Y:S02]  /*4760*/  @!UP0 USEL UR4, UR5, UR4, !UP1 ;  /* 0x0000000405048287 */ /* 0x000fe4000c800000 */
[----:B------:R-:W-:Y:S02]  /*4770*/  UISETP.NE.AND UP1, UPT, UR16, URZ, UPT ;  /* 0x000000ff1000728c */ /* 0x000fe4000bf25270 */
[----:B------:R-:W-:Y:S02]  /*4780*/  @!UP0 UIMAD UR8, UR7, UR8, UR4 ;  /* 0x00000008070882a4 */ /* 0x000fe4000f8e0204 */
[----:B------:R-:W-:Y:S02]  /*4790*/  @!UP0 UIADD3 UR9, UPT, UPT, UR10, -UR4, URZ ;  /* 0x800000040a098290 */ /* 0x000fe4000fffe0ff */
[----:B------:R-:W-:Y:S02]  /*47a0*/  UIADD3 UR4, UPT, UPT, -UR5, URZ, URZ ;  /* 0x000000ff05047290 */ /* 0x000fe4000fffe1ff */
[----:B------:R-:W-:Y:S02]  /*47b0*/  UIADD3 UR7, UPT, UPT, -UR6, URZ, URZ ;  /* 0x000000ff06077290 */ /* 0x000fe4000fffe1ff */
[----:B------:R-:W-:Y:S02]  /*47c0*/  @!UP0 UIMAD UR6, UR9, UR42, UR5 ;  /* 0x0000002a090682a4 */ /* 0x000fe4000f8e0205 */
[----:B------:R-:W-:Y:S02]  /*47d0*/  UIMAD UR14, UR15, UR4, UR14 ;  /* 0x000000040f0e72a4 */ /* 0x000fe4000f8e020e */
[----:B------:R-:W-:Y:S01]  /*47e0*/  UIMAD UR13, UR34, UR7, UR13 ;  /* 0x00000007220d72a4 */ /* 0x000fe2000f8e020d */
[----:B------:R-:W-:Y:S02]  /*47f0*/  @!UP0 UMOV UR5, UR8 ;  /* 0x0000000800058c82 */ /* 0x000fe40008000000 */
[----:B------:R-:W-:Y:S02]  /*4800*/  UIMAD UR14, UR5, UR15, UR14 ;  /* 0x0000000f050e72a4 */ /* 0x000fe4000f8e020e */
[----:B------:R-:W-:Y:S11]  /*4810*/  UIMAD UR13, UR6, UR34, UR13 ;  /* 0x00000022060d72a4 */ /* 0x000ff6000f8e020d */
[----:B------:R-:W-:Y:S01]  /*4820*/  @!UPT UIADD3 URZ, UPT, UPT, URZ, URZ, URZ ;  /* 0x000000fffffff290 */ /* 0x000fe2000fffe0ff */
.L_x_81:
[----:B------:R-:W3:Y:S01]  /*4830*/  @!UP3 LDCU.128 UR8, c[0x0][0xb10] ;  /* 0x00016200ff08b7ac */ /* 0x000ee20008000c00 */
[----:B------:R-:W-:Y:S02]  /*4840*/  ISETP.NE.U32.AND P0, PT, RZ, UR28, PT ;  /* 0x0000001cff007c0c */ /* 0x000fe4000bf05070 */
[----:B------:R-:W-:Y:S02]  /*4850*/  SHF.L.U32 R4, R11, 0x1f, RZ ;  /* 0x0000001f0b047819 */ /* 0x000fe400000006ff */
[----:B------:R-:W-:Y:S01]  /*4860*/  ISETP.NE.AND.EX P0, PT, RZ, UR29, PT, P0 ;  /* 0x0000001dff007c0c */ /* 0x000fe2000bf05300 */
[----:B------:R-:W4:Y:S01]  /*4870*/  @!UP3 LDCU UR5, c[0x0][0xb0c] ;  /* 0x00016180ff05b7ac */ /* 0x000f220008000800 */
[----:B------:R-:W-:Y:S02]  /*4880*/  USHF.L.U32 UR19, UR20, 0x6, URZ ;  /* 0x0000000614137899 */ /* 0x000fe400080006ff */
[----:B------:R-:W-:Y:S02]  /*4890*/  USHF.L.U32 UR18, UR26, 0x7, URZ ;  /* 0x000000071a127899 */ /* 0x000fe400080006ff */
[----:B---3--:R-:W-:Y:S07]  /*48a0*/  UIMAD.WIDE.U32 UR6, UR14, UR8, URZ ;  /* 0x000000080e0672a5 */ /* 0x008fee000f8e00ff */
[----:B------:R-:W-:Y:S01]  /*48b0*/  @!UP3 UMOV UR4, UR7 ;  /* 0x000000070004bc82 */ /* 0x000fe20008000000 */
[----:B----4-:R-:W-:Y:S02]  /*48c0*/  @!UP3 UISETP.NE.AND UP0, UPT, UR5, 0x1, UPT ;  /* 0x000000010500b88c */ /* 0x010fe4000bf05270 */
[----:B------:R-:W-:Y:S02]  /*48d0*/  @!UP3 USHF.R.U32.HI UR4, URZ, UR9, UR4 ;  /* 0x00000009ff04b299 */ /* 0x000fe40008011604 */
[----:B------:R-:W-:Y:S02]  /*48e0*/  UIMAD.WIDE.U32 UR6, UR13, UR11, URZ ;  /* 0x0000000b0d0672a5 */ /* 0x000fe4000f8e00ff */
[----:B------:R-:W-:Y:S02]  /*48f0*/  @!UP3 USEL UR8, UR14, UR4, !UP0 ;  /* 0x000000040e08b287 */ /* 0x000fe4000c000000 */
[----:B------:R-:W-:Y:S03]  /*4900*/  @!UP3 UISETP.NE.AND UP0, UPT, UR10, 0x1, UPT ;  /* 0x000000010a00b88c */ /* 0x000fe6000bf05270 */
[----:B------:R-:W-:Y:S02]  /*4910*/  @!UP3 UMOV UR6, UR7 ;  /* 0x000000070006bc82 */ /* 0x000fe40008000000 */
[----:B------:R-:W3:Y:S02]  /*4920*/  @!UP3 LDCU UR4, c[0x0][0xb20] ;  /* 0x00016400ff04b7ac */ /* 0x000ee40008000800 */
[----:B---3--:R-:W-:Y:S04]  /*4930*/  @!UP3 USHF.R.U32.HI UR6, URZ, UR4, UR6 ;  /* 0x00000004ff06b299 */ /* 0x008fe80008011606 */
[----:B------:R-:W-:Y:S04]  /*4940*/  @!UP3 USEL UR6, UR13, UR6, !UP0 ;  /* 0x000000060d06b287 */ /* 0x000fe8000c000000 */
[----:B------:R-:W-:Y:S02]  /*4950*/  @!UP3 UIADD3 UR4, UPT, UPT, -UR8, UR6, URZ ;  /* 0x000000060804b290 */ /* 0x000fe4000fffe1ff */
[----:B------:R-:W-:Y:S02]  /*4960*/  @!UP3 UIADD3 UR6, UPT, UPT, UR8, -UR6, URZ ;  /* 0x800000060806b290 */ /* 0x000fe4000fffe0ff */
[----:B------:R-:W-:Y:S02]  /*4970*/  @!UP3 UIMAD UR14, UR4, UR5, UR14 ;  /* 0x00000005040eb2a4 */ /* 0x000fe4000f8e020e */
[----:B------:R-:W-:Y:S01]  /*4980*/  @!UP3 UIMAD UR13, UR6, UR10, UR13 ;  /* 0x0000000a060db2a4 */ /* 0x000fe2000f8e020d */
[----:B------:R-:W-:Y:S11]  /*4990*/  BRA.U UP4, `(.L_x_82) ;  /* 0x0000000104107547 */ /* 0x000ff6000b800000 */
[----:B------:R-:W-:Y:S04]  /*49a0*/  MOV R2, UR37 ;  /* 0x0000002500027c02 */ /* 0x000fe80008000f00 */
[----:B------:R-:W-:Y:S04]  /*49b0*/  SHF.L.U32 R2, R2, 0x1f, RZ ;  /* 0x0000001f02027819 */ /* 0x000fe800000006ff */
[----:B------:R-:W3:Y:S02]  /*49c0*/  SYNCS.PHASECHK.TRANS64.TRYWAIT P1, [UR21+0xa8], R2 ;  /* 0x0000a802ff0075a7 */ /* 0x000ee40008021115 */
[----:B---3--:R-:W-:Y:S05]  /*49d0*/  @!P1 BRA `(.L_x_83) ;  /* 0x0000003800b49947 */ /* 0x008fea0003800000 */
.L_x_82:
[----:B------:R-:W-:Y:S05]  /*49e0*/  BRA.U !UP6, `(.L_x_84) ;  /* 0x000000010e387547 */ /* 0x000fea000b800000 */
[----:B------:R-:W-:Y:S01]  /*49f0*/  UPLOP3.LUT UP1, UPT, UPT, UPT, UP5, 0x80, 0x8 ;  /* 0x000000000008789c */ /* 0x000fe20003f2f050 */
[----:B--2---:R-:W-:Y:S01]  /*4a00*/  HFMA2 R0, -RZ, RZ, 0, 5.9604644775390625e-08 ;  /* 0x00000001ff007431 */ /* 0x004fe200000001ff */
[----:B------:R-:W2:Y:S01]  /*4a10*/  LDCU.64 UR8, c[0x0][0x358] ;  /* 0x00006b00ff0877ac */ /* 0x000ea20008000a00 */
[----:B------:R-:W-:Y:S03]  /*4a20*/  IMAD.MOV.U32 R74, RZ, RZ, 0x1 ;  /* 0x00000001ff4a7424 */ /* 0x000fe600078e00ff */
[----:B------:R-:W-:Y:S05]  /*4a30*/  PLOP3.LUT P1, PT, PT, PT, UP1, 0x80, 0x8 ;  /* 0x000000000008781c */ /* 0x000fea0003f2f018 */
[----:B------:R-:W3:Y:S01]  /*4a40*/  @UP1 LDCU.64 UR4, c[0x0][0x888] ;  /* 0x00011100ff0417ac */ /* 0x000ee20008000a00 */
[----:B------:R-:W-:Y:S07]  /*4a50*/  @UP1 UIMAD UR6, UR36, UR28, URZ ;  /* 0x0000001c240612a4 */ /* 0x000fee000f8e02ff */
[----:B------:R-:W-:Y:S01]  /*4a60*/  @!P1 PRMT R74, R0, 0x7610, R74 ;  /* 0x00007610004a9816 */ /* 0x000fe2000000004a */
[----:B---3--:R-:W-:Y:S06]  /*4a70*/  @UP1 UIMAD.WIDE UR4, UR6, 0x4, UR4 ;  /* 0x00000004060418a5 */ /* 0x008fec000f8e0204 */
[----:B-----5:R-:W-:Y:S01]  /*4a80*/  IMAD.U32 R40, RZ, RZ, UR4 ;  /* 0x00000004ff287e24 */ /* 0x020fe2000f8e00ff */
[----:B------:R-:W-:Y:S04]  /*4a90*/  MOV R41, UR5 ;  /* 0x0000000500297c02 */ /* 0x000fe80008000f00 */
[----:B------:R-:W3:Y:S01]  /*4aa0*/  @!UP1 LDCU UR4, c[0x0][0x880] ;  /* 0x00011000ff0497ac */ /* 0x000ee20008000800 */
[----:B--2---:R4:W5:Y:S02]  /*4ab0*/  @P1 LDG.E R40, desc[UR8][R40.64] ;  /* 0x0000000828281981 */ /* 0x004964000c1e1900 */
[----:B---34-:R-:W-:Y:S07]  /*4ac0*/  @!P1 IMAD.U32 R40, RZ, RZ, UR4 ;  /* 0x00000004ff289e24 */ /* 0x018fee000f8e00ff */
.L_x_84:
[----:B-----5:R-:W-:Y:S01]  /*4ad0*/  @!P0 ISETP.EQ.AND P2, PT, R40, RZ, PT ;  /* 0x000000ff2800820c */ /* 0x020fe20003f42270 */
[----:B------:R-:W-:Y:S01]  /*4ae0*/  @!UPT UIADD3 URZ, UPT, UPT, URZ, URZ, URZ ;  /* 0x000000fffffff290 */ /* 0x000fe2000fffe0ff */
[----:B------:R-:W-:Y:S11]  /*4af0*/  @!P0 BRA `(.L_x_85) ;  /* 0x0000000000148947 */ /* 0x000ff60003800000 */
[----:B------:R-:W-:Y:S02]  /*4b00*/  LOP3.LUT P0, RZ, R74, 0xff, RZ, 0xc0, !PT ;  /* 0x000000ff4aff7812 */ /* 0x000fe4000780c0ff */
[----:B------:R-:W-:Y:S04]  /*4b10*/  PLOP3.LUT P2, PT, PT, PT, UP1, 0x80, 0x8 ;  /* 0x000000000008781c */ /* 0x000fe80003f4f018 */
[----:B------:R-:W-:Y:S07]  /*4b20*/  PLOP3.LUT P2, PT, P2, PT, PT, 0x8, 0x80 ;  /* 0x000000000080781c */ /* 0x000fee000174e170 */
[----:B------:R-:W-:Y:S11]  /*4b30*/  @P0 ISETP.EQ.AND P2, PT, R40, RZ, PT ;  /* 0x000000ff2800020c */ /* 0x000ff60003f42270 */
[----:B------:R-:W-:Y:S02]  /*4b40*/  @!UPT UIADD3 URZ, UPT, UPT, URZ, URZ, URZ ;  /* 0x000000fffffff290 */ /* 0x000fe4000fffe0ff */
.L_x_85:
[----:B------:R-:W3:Y:S01]  /*4b50*/  SYNCS.PHASECHK.TRANS64.TRYWAIT P0, [UR21+0x90], R4 ;  /* 0x00009004ff0075a7 */ /* 0x000ee20008001115 */
[----:B------:R-:W-:Y:S04]  /*4b60*/  ELECT P1, URZ, PT ;  /* 0x0000000000ff782f */ /* 0x000fe80003820000 */
[----:B------:R-:W-:Y:S01]  /*4b70*/  PLOP3.LUT P1, PT, P2, P1, PT, 0xf2, 0x2f ;  /* 0x00000000002f781c */ /* 0x000fe20001723e72 */
[----:B------:R-:W-:Y:S01]  /*4b80*/  @!UPT UIADD3 URZ, UPT, UPT, URZ, URZ, URZ ;  /* 0x000000fffffff290 */ /* 0x000fe2000fffe0ff */
[----:B---3--:R-:W-:Y:S11]  /*4b90*/  @!P0 BRA `(.L_x_86) ;  /* 0x00000038005c8947 */ /* 0x008ff60003800000 */
.L_x_155:
[----:B--2---:R-:W-:Y:S01]  /*4ba0*/  @!P1 IADD3 R2, P0, PT, R12, 0x580, RZ ;  /* 0x000005800c029810 */ /* 0x004fe20007f1e0ff */
[----:B------:R-:W-:Y:S01]  /*4bb0*/  VOTEU.ALL UP0, P1 ;  /* 0x0000000000ff7886 */ /* 0x000fe20000800000 */
[----:B------:R-:W-:Y:S01]  /*4bc0*/  UMOV UR6, 0x0 ;  /* 0x0000000000067882 */ /* 0x000fe20000000000 */
[----:B------:R-:W-:Y:S01]  /*4bd0*/  UMOV UR7, 0x10000000 ;  /* 0x1000000000077882 */ /* 0x000fe20000000000 */
[----:B------:R-:W-:Y:S01]  /*4be0*/  @!P1 R2UR UR5, R2 ;  /* 0x00000000020592ca */ /* 0x000fe200000e0000 */
[----:B------:R-:W-:Y:S01]  /*4bf0*/  @!P1 IMAD.X R0, RZ, RZ, R13, P0 ;  /* 0x000000ffff009224 */ /* 0x000fe200000e060d */
[----:B------:R-:W-:Y:S01]  /*4c00*/  @!UP0 UIADD3 UR16, UPT, UPT, UR21, 0x200, URZ ;  /* 0x0000020015108890 */ /* 0x000fe2000fffe0ff */
[----:B------:R-:W-:Y:S01]  /*4c10*/  VIADD R10, R10, 0x1 ;  /* 0x000000010a0a7836 */ /* 0x000fe20000000000 */
[----:B------:R-:W-:Y:S01]  /*4c20*/  VOTEU.ALL UP0, P1 ;  /* 0x0000000000ff7886 */ /* 0x000fe20000800000 */
[----:B------:R-:W-:Y:S01]  /*4c30*/  UMOV UR20, UR36 ;  /* 0x0000002400147c82 */ /* 0x000fe20008000000 */
[----:B------:R-:W-:Y:S01]  /*4c40*/  @!P1 R2UR UR4, R0 ;  /* 0x00000000000492ca */ /* 0x000fe200000e0000 */
[----:B------:R-:W-:Y:S06]  /*4c50*/  @!P1 IMAD.MOV.U32 R0, RZ, RZ, 0x1000 ;  /* 0x00001000ff009424 */ /* 0x000fec00078e00ff */
[----:B------:R-:W-:Y:S06]  /*4c60*/  IMAD.U32 R6, RZ, RZ, UR5 ;  /* 0x00000005ff067e24 */ /* 0x000fec000f8e00ff */
[----:B------:R-:W-:Y:S01]  /*4c70*/  IMAD.U32 R7, RZ, RZ, UR4 ;  /* 0x00000004ff077e24 */ /* 0x000fe2000f8e00ff */
[----:B------:R-:W-:Y:S04]  /*4c80*/  @!P1 R2UR UR4, R6 ;  /* 0x00000000060492ca */ /* 0x000fe800000e0000 */
[----:B------:R-:W-:Y:S11]  /*4c90*/  @!P1 R2UR UR5, R7 ;  /* 0x00000000070592ca */ /* 0x000ff600000e0000 */
[----:B------:R-:W-:Y:S02]  /*4ca0*/  @!UPT UIADD3 URZ, UPT, UPT, URZ, URZ, URZ ;  /* 0x000000fffffff290 */ /* 0x000fe4000fffe0ff */
[----:B------:R2:W-:Y:S01]  /*4cb0*/  @!UP0 UTMALDG.3D [UR16], [UR4], desc[UR6] ;  /* 0x00000610040085b4 */ /* 0x0005e20008011000 */
[----:B------:R3:W-:Y:S01]  /*4cc0*/  @!P1 SYNCS.ARRIVE.TRANS64.RED.A0TR RZ, [UR21+0x80], R0 ;  /* 0x00008000ffff99a7 */ /* 0x0007e20008300415 */
[----:B--2---:R-:W-:Y:S09]  /*4cd0*/  UPRMT UR4, UR45, 0x654, UR17 ;  /* 0x000006542d047896 */ /* 0x004ff20008000011 */
[----:B------:R-:W-:Y:S01]  /*4ce0*/  SYNCS.ARRIVE.TRANS64.RED.A1T0 RZ, [UR4], RZ ;  /* 0x000000ffffff79a7 */ /* 0x000fe20008100404 */
[----:B------:R-:W2:Y:S02]  /*4cf0*/  SYNCS.PHASECHK.TRANS64.TRYWAIT P0, [UR21+0x98], R4 ;  /* 0x00009804ff0075a7 */ /* 0x000ea40008001115 */
[----:B--23--:R-:W-:Y:S05]  /*4d00*/  @!P0 BRA `(.L_x_87) ;  /* 0x0000003800188947 */ /* 0x00cfea0003800000 */
.L_x_157:
[----:B------:R-:W-:Y:S01]  /*4d10*/  @!P1 IADD3 R2, P0, PT, R12, 0x580, RZ ;  /* 0x000005800c029810 */ /* 0x000fe20007f1e0ff */
[----:B------:R-:W-:Y:S01]  /*4d20*/  VOTEU.ALL UP0, P1 ;  /* 0x0000000000ff7886 */ /* 0x000fe20000800000 */
[----:B------:R-:W-:Y:S01]  /*4d30*/  UMOV UR6, 0x0 ;  /* 0x0000000000067882 */ /* 0x000fe20000000000 */
[----:B------:R-:W-:Y:S01]  /*4d40*/  UMOV UR7, 0x10000000 ;  /* 0x1000000000077882 */ /* 0x000fe20000000000 */
[----:B------:R-:W-:Y:S01]  /*4d50*/  @!P1 R2UR UR5, R2 ;  /* 0x00000000020592ca */ /* 0x000fe200000e0000 */
[----:B--2---:R-:W-:Y:S01]  /*4d60*/  @!P1 IMAD.X R0, RZ, RZ, R13, P0 ;  /* 0x000000ffff009224 */ /* 0x004fe200000e060d */
[----:B------:R-:W-:Y:S01]  /*4d70*/  @!UP0 UIADD3 UR10, UPT, UPT, UR18, 0x40, URZ ;  /* 0x00000040120a8890 */ /* 0x000fe2000fffe0ff */
[----:B------:R-:W-:Y:S01]  /*4d80*/  R2UR UR16, R76 ;  /* 0x000000004c1072ca */ /* 0x000fe200000e0000 */
[----:B------:R-:W-:Y:S01]  /*4d90*/  @!UP0 UIADD3 UR8, UPT, UPT, UR21, 0x1200, URZ ;  /* 0x0000120015088890 */ /* 0x000fe2000fffe0ff */
[----:B------:R-:W-:Y:S01]  /*4da0*/  ISETP.NE.AND P0, PT, R10, 0x2, PT ;  /* 0x000000020a00780c */ /* 0x000fe20003f05270 */
[----:B------:R-:W-:Y:S01]  /*4db0*/  @!UP0 UIADD3 UR9, UPT, UPT, UR21, 0x88, URZ ;  /* 0x0000008815098890 */ /* 0x000fe2000fffe0ff */
[----:B------:R-:W-:Y:S01]  /*4dc0*/  @!P1 R2UR UR4, R0 ;  /* 0x00000000000492ca */ /* 0x000fe200000e0000 */
[----:B------:R-:W-:Y:S01]  /*4dd0*/  VOTEU.ALL UP0, P1 ;  /* 0x0000000000ff7886 */ /* 0x000fe20000800000 */
[----:B------:R-:W-:Y:S01]  /*4de0*/  UMOV UR11, UR19 ;  /* 0x00000013000b7c82 */ /* 0x000fe20008000000 */
[----:B------:R-:W-:Y:S01]  /*4df0*/  UMOV UR12, UR36 ;  /* 0x00000024000c7c82 */ /* 0x000fe20008000000 */
[----:B------:R-:W-:Y:S01]  /*4e00*/  SEL R0, RZ, 0x1, P0 ;  /* 0x00000001ff007807 */ /* 0x000fe20000000000 */
[----:B------:R-:W-:Y:S01]  /*4e10*/  UIADD3 UR20, UPT, UPT, UR14, UR63, URZ ;  /* 0x0000003f0e147290 */ /* 0x000fe2000fffe0ff */
[----:B------:R-:W-:Y:S01]  /*4e20*/  IMAD.U32 R4, RZ, RZ, UR5 ;  /* 0x00000005ff047e24 */ /* 0x000fe2000f8e00ff */
[----:B------:R-:W-:Y:S01]  /*4e30*/  LOP3.LUT R11, R11, 0x1, RZ, 0x3c, !PT ;  /* 0x000000010b0b7812 */ /* 0x000fe200078e3cff */
[----:B------:R-:W-:Y:S01]  /*4e40*/  UMOV UR36, UR27 ;  /* 0x0000001b00247c82 */ /* 0x000fe20008000000 */
[----:B------:R-:W-:Y:S01]  /*4e50*/  LOP3.LUT R9, R9, R0, RZ, 0x3c, !PT ;  /* 0x0000000009097212 */ /* 0x000fe200078e3cff */
[----:B------:R-:W-:Y:S01]  /*4e60*/  UIADD3 UR26, UPT, UPT, UR13, UR16, URZ ;  /* 0x000000100d1a7290 */ /* 0x000fe2000fffe0ff */
[----:B------:R-:W-:Y:S01]  /*4e70*/  SEL R10, R10, RZ, P0 ;  /* 0x000000ff0a0a7207 */ /* 0x000fe20000000000 */
[----:B------:R-:W-:Y:S01]  /*4e80*/  UPLOP3.LUT UP4, UPT, UPT, UPT, UPT, 0x80, 0x8 ;  /* 0x000000000008789c */ /* 0x000fe20003f8f070 */
[----:B------:R-:W-:Y:S01]  /*4e90*/  IMAD.U32 R5, RZ, RZ, UR4 ;  /* 0x00000004ff057e24 */ /* 0x000fe2000f8e00ff */
[----:B------:R-:W-:Y:S04]  /*4ea0*/  @!P1 R2UR UR4, R4 ;  /* 0x00000000040492ca */ /* 0x000fe800000e0000 */
[----:B------:R-:W-:Y:S11]  /*4eb0*/  @!P1 R2UR UR5, R5 ;  /* 0x00000000050592ca */ /* 0x000ff600000e0000 */
[----:B------:R-:W-:Y:S02]  /*4ec0*/  @!UPT UIADD3 URZ, UPT, UPT, URZ, URZ, URZ ;  /* 0x000000fffffff290 */ /* 0x000fe4000fffe0ff */
[----:B------:R2:W-:Y:S01]  /*4ed0*/  @!UP0 UTMALDG.3D [UR8], [UR4], desc[UR6] ;  /* 0x00000608040085b4 */ /* 0x0005e20008011000 */
[----:B------:R2:W-:Y:S01]  /*4ee0*/  @!P1 SYNCS.ARRIVE.TRANS64.RED.A0TR RZ, [UR21+0x88], R3 ;  /* 0x00008803ffff99a7 */ /* 0x0005e20008300415 */
[----:B------:R-:W-:Y:S01]  /*4ef0*/  SYNCS.ARRIVE.TRANS64.RED.A1T0 RZ, [UR38], RZ ;  /* 0x000000ffffff79a7 */ /* 0x000fe20008100426 */
[----:B------:R-:W-:Y:S05]  /*4f00*/  BRA.U UP2, `(.L_x_88) ;  /* 0xfffffff5020c7547 */ /* 0x000fea000b83ffff */
[----:B------:R-:W-:-:S04]  /*4f10*/  SHF.L.U32 R2, R11, 0x1f, RZ ;  /* 0x0000001f0b027819 */ /* 0x000fc800000006ff */
[----:B------:R-:W3:Y:S02]  /*4f20*/  SYNCS.PHASECHK.TRANS64.TRYWAIT P0, [UR21+0x90], R2 ;  /* 0x00009002ff0075a7 */ /* 0x000ee40008001115 */
[----:B---3--:R-:W-:Y:S05]  /*4f30*/  @!P0 BRA `(.L_x_89) ;  /* 0x0000003400a48947 */ /* 0x008fea0003800000 */
.L_x_159:
[----:B---3--:R-:W-:-:S07]  /*4f40*/  MOV R0, UR21 ;  /* 0x0000001500007c02 */ /* 0x008fce0008000f00 */
.L_x_90:
[----:B---3--:R-:W-:-:S04]  /*4f50*/  SHF.L.U32 R2, R11, 0x1f, RZ ;  /* 0x0000001f0b027819 */ /* 0x008fc800000006ff */
[----:B------:R3:W4:Y:S03]  /*4f60*/  SYNCS.PHASECHK.TRANS64.TRYWAIT P0, [R0+URZ+0x98], R2 ;  /* 0x00009802000075a7 */ /* 0x00072600080011ff */
[----:B----4-:R-:W-:Y:S05]  /*4f70*/  @!P0 NANOSLEEP.SYNCS 0x989680 ;  /* 0x009896800000895d */ /* 0x010fea0003900000 */
[----:B------:R-:W4:Y:S02]  /*4f80*/  @!P0 SYNCS.PHASECHK.TRANS64 P0, [R0+URZ+0x98], R2 ;  /* 0x00009802000085a7 */ /* 0x000f2400080010ff */
[----:B-12-4-:R-:W-:Y:S05]  /*4f90*/  @P0 EXIT ;  /* 0x000000000000094d */ /* 0x016fea0003800000 */
[----:B------:R-:W-:Y:S05]  /*4fa0*/  BRA `(.L_x_90) ;  /* 0xfffffffc00e87947 */ /* 0x000fea000383ffff */
.L_x_79:
[----:B------:R-:W-:-:S06]  /*4fb0*/  UISETP.GE.AND UP0, UPT, UR18, 0x4, UPT ;  /* 0x000000041200788c */ /* 0x000fcc000bf06270 */
[----:B------:R-:W-:-:S13]  /*4fc0*/  PLOP3.LUT P0, PT, PT, PT, UP0, 0x80, 0x8 ;  /* 0x000000000008781c */ /* 0x000fda0003f0f008 */
[----:B-1----:R-:W-:Y:S05]  /*4fd0*/  @!P0 EXIT ;  /* 0x000000000000894d */ /* 0x002fea0003800000 */
[----:B------:R-:W-:Y:S01]  /*4fe0*/  BAR.SYNC.DEFER_BLOCKING 0x6, 0xa0 ;  /* 0x0182800000007b1d */ /* 0x000fe20000010000 */
[C---:B------:R-:W-:Y:S01]  /*4ff0*/  IMAD.SHL.U32 R7, R84.reuse, 0x40, RZ ;  /* 0x0000004054077824 */ /* 0x040fe200078e00ff */
[C---:B------:R-:W-:Y:S01]  /*5000*/  LOP3.LUT R86, R84.reuse, 0x60, RZ, 0xc0, !PT ;  /* 0x0000006054567812 */ /* 0x040fe200078ec0ff */
[C---:B------:R-:W-:Y:S01]  /*5010*/  IMAD.SHL.U32 R4, R84.reuse, 0x20, RZ ;  /* 0x0000002054047824 */ /* 0x040fe200078e00ff */
[----:B------:R-:W-:Y:S01]  /*5020*/  CS2R R82, SRZ ;  /* 0x0000000000527805 */ /* 0x000fe2000001ff00 */
[C---:B------:R-:W-:Y:S01]  /*5030*/  IMAD.SHL.U32 R5, R84.reuse, 0x8, RZ ;  /* 0x0000000854057824 */ /* 0x040fe200078e00ff */
[----:B------:R-:W-:Y:S02]  /*5040*/  UMOV UR44, 0x400 ;  /* 0x00000400002c7882 */ /* 0x000fe40000000000 */
[----:B------:R-:W1:Y:S01]  /*5050*/  LDC.64 R72, c[0x0][0x8b0] ;  /* 0x00022c00ff487b82 */ /* 0x000e620000000a00 */
[----:B------:R-:W-:Y:S01]  /*5060*/  ULEA UR44, UR45, UR44, 0x18 ;  /* 0x0000002c2d2c7291 */ /* 0x000fe2000f8ec0ff */
[----:B------:R-:W-:Y:S01]  /*5070*/  LOP3.LUT R6, R7, 0x180, RZ, 0xc0, !PT ;  /* 0x0000018007067812 */ /* 0x000fe200078ec0ff */
[----:B------:R-:W-:Y:S01]  /*5080*/  IMAD.U32 R37, R84, 0x10000, RZ ;  /* 0x0001000054257824 */ /* 0x000fe200078e00ff */
[----:B------:R-:W-:Y:S01]  /*5090*/  LOP3.LUT R4, R4, 0xc00, RZ, 0xc0, !PT ;  /* 0x00000c0004047812 */ /* 0x000fe200078ec0ff */
[----:B------:R-:W-:Y:S01]  /*50a0*/  UIADD3 UR4, UPT, UPT, UR44, 0x2200, URZ ;  /* 0x000022002c047890 */ /* 0x000fe2000fffe0ff */
[----:B------:R-:W-:Y:S01]  /*50b0*/  LOP3.LUT R5, R6, 0x30, R5, 0xf8, !PT ;  /* 0x0000003006057812 */ /* 0x000fe200078ef805 */
[----:B------:R-:W-:Y:S01]  /*50c0*/  IMAD.SHL.U32 R6, R84, 0x2, RZ ;  /* 0x0000000254067824 */ /* 0x000fe200078e00ff */
[----:B------:R-:W2:Y:S01]  /*50d0*/  LDC.64 R70, c[0x0][0x8a8] ;  /* 0x00022a00ff467b82 */ /* 0x000ea20000000a00 */
[----:B------:R-:W-:Y:S01]  /*50e0*/  LOP3.LUT R4, R4, 0x40, R7, 0xf8, !PT ;  /* 0x0000004004047812 */ /* 0x000fe200078ef807 */
[----:B------:R-:W-:Y:S01]  /*50f0*/  IMAD.MOV.U32 R36, RZ, RZ, RZ ;  /* 0x000000ffff247224 */ /* 0x000fe200078e00ff */
[----:B------:R-:W-:Y:S01]  /*5100*/  LOP3.LUT R37, R37, 0x600000, RZ, 0xc0, !PT ;  /* 0x0060000025257812 */ /* 0x000fe200078ec0ff */
[----:B------:R-:W-:Y:S01]  /*5110*/  IMAD.MOV.U32 R78, RZ, RZ, RZ ;  /* 0x000000ffff4e7224 */ /* 0x000fe200078e00ff */
[----:B------:R-:W-:-:S02]  /*5120*/  LOP3.LUT R84, R84, 0x2, RZ, 0xc0, !PT ;  /* 0x0000000254547812 */ /* 0x000fc400078ec0ff */
[----:B------:R-:W-:Y:S02]  /*5130*/  CS2R R80, SRZ ;  /* 0x0000000000507805 */ /* 0x000fe4000001ff00 */
[----:B------:R-:W-:Y:S01]  /*5140*/  LOP3.LUT R5, R5, 0x20, R6, 0x78, !PT ;  /* 0x0000002005057812 */ /* 0x000fe200078e7806 */
[----:B------:R-:W-:Y:S01]  /*5150*/  IMAD.U32 R85, RZ, RZ, UR4 ;  /* 0x00000004ff557e24 */ /* 0x000fe2000f8e00ff */
[----:B------:R-:W3:Y:S01]  /*5160*/  LDS R0, [UR44+0x160] ;  /* 0x0001602cff007984 */ /* 0x000ee20008000800 */
[----:B------:R-:W-:Y:S01]  /*5170*/  LOP3.LUT R4, R4, 0x200, R7, 0xf8, !PT ;  /* 0x0000020004047812 */ /* 0x000fe200078ef807 */
[----:B------:R-:W-:Y:S01]  /*5180*/  IMAD.MOV R79, RZ, RZ, -R84 ;  /* 0x000000ffff4f7224 */ /* 0x000fe200078e0a54 */
[----:B------:R-:W4:Y:S02]  /*5190*/  LDCU UR58, c[0x0][0x370] ;  /* 0x00006e00ff3a77ac */ /* 0x000f240008000800 */
[----:B------:R-:W-:Y:S01]  /*51a0*/  LOP3.LUT R69, R4, R5, RZ, 0xfc, !PT ;  /* 0x0000000504457212 */ /* 0x000fe200078efcff */
[----:B------:R-:W1:Y:S01]  /*51b0*/  LDCU UR43, c[0x0][0xb0c] ;  /* 0x00016180ff2b77ac */ /* 0x000e620008000800 */
[----:B------:R-:W1:Y:S01]  /*51c0*/  LDCU UR39, c[0x0][0xb30] ;  /* 0x00016600ff2777ac */ /* 0x000e620008000800 */
[----:B------:R-:W1:Y:S01]  /*51d0*/  LDCU.64 UR56, c[0x0][0x888] ;  /* 0x00011100ff3877ac */ /* 0x000e620008000a00 */
[----:B------:R-:W1:Y:S01]  /*51e0*/  LDCU.64 UR40, c[0x0][0xb28] ;  /* 0x00016500ff2877ac */ /* 0x000e620008000a00 */
[----:B------:R-:W1:Y:S01]  /*51f0*/  LDCU.64 UR60, c[0x0][0x890] ;  /* 0x00011200ff3c77ac */ /* 0x000e620008000a00 */
[----:B------:R-:W1:Y:S01]  /*5200*/  LDCU.128 UR52, c[0x0][0xb10] ;  /* 0x00016200ff3477ac */ /* 0x000e620008000c00 */
[----:B------:R-:W1:Y:S01]  /*5210*/  LDCU UR47, c[0x0][0x374] ;  /* 0x00006e80ff2f77ac */ /* 0x000e620008000800 */
[----:B------:R-:W-:Y:S01]  /*5220*/  UIADD3 UR62, UPT, UPT, UR44, 0x200, URZ ;  /* 0x000002002c3e7890 */ /* 0x000fe2000fffe0ff */
[----:B-1234-:R-:W-:-:S11]  /*5230*/  IMAD.IADD R37, R0, 0x1, R37 ;  /* 0x0000000100257824 */ /* 0x01efd600078e0225 */
.L_x_116:
[----:B------:R-:W-:Y:S02]  /*5240*/  LEA R3, R78, UR44, 0x3 ;  /* 0x0000002c4e037c11 */ /* 0x000fe4000f8e18ff */
[----:B------:R-:W-:Y:S02]  /*5250*/  SHF.L.U32 R0, R82, 0x1f, RZ ;  /* 0x0000001f52007819 */ /* 0x000fe400000006ff */
[----:B-1----:R-:W-:Y:S02]  /*5260*/  LEA R4, R78, UR44, 0x4 ;  /* 0x0000002c4e047c11 */ /* 0x002fe4000f8e20ff */
[----:B------:R-:W1:Y:S02]  /*5270*/  SYNCS.PHASECHK.TRANS64.TRYWAIT P0, [R3+URZ+0xb0], R0 ;  /* 0x0000b000030075a7 */ /* 0x000e6400080011ff */
[----:B-1----:R-:W-:Y:S05]  /*5280*/  @!P0 BRA `(.L_x_91) ;  /* 0x0000003000e88947 */ /* 0x002fea0003800000 */
.L_x_160:
        /* <DEDUP_REMOVED lines=8> */
[----:B--2---:R-:W-:Y:S11]  /*5310*/  LOP3.LUT P0, RZ, R6, 0x1, RZ, 0xc0, !PT ;  /* 0x0000000106ff7812 */ /* 0x004ff6000780c0ff */
[----:B------:R-:W-:Y:S02]  /*5320*/  @!UPT UIADD3 URZ, UPT, UPT, URZ, URZ, URZ ;  /* 0x000000fffffff290 */ /* 0x000fe4000fffe0ff */
[----:B---3--:R-:W-:Y:S01]  /*5330*/  VOTEU.ANY UP1, P0 ;  /* 0x0000000000ff7886 */ /* 0x008fe20000020100 */
[----:B------:R-:W-:Y:S01]  /*5340*/  PLOP3.LUT P0, PT, PT, PT, UP1, 0x80, 0x8 ;  /* 0x000000000008781c */ /* 0x000fe20003f0f018 */
[----:B------:R-:W-:Y:S11]  /*5350*/  UP2UR UR46, UPR, URZ, 0x2 ;  /* 0x00000002ff2e7883 */ /* 0x000ff60008000000 */
[----:B------:R-:W-:Y:S01]  /*5360*/  @!UPT UIADD3 URZ, UPT, UPT, URZ, URZ, URZ ;  /* 0x000000fffffff290 */ /* 0x000fe2000fffe0ff */
[----:B-1----:R-:W-:Y:S02]  /*5370*/  @P0 SHF.R.U32.HI R0, RZ, 0x10, R5 ;  /* 0x00000010ff000819 */ /* 0x002fe40000011605 */
        /* <DEDUP_REMOVED lines=12> */
[----:B------:R-:W2:Y:S01]  /*5440*/  LDCU UR12, c[0x0][0xb20] ;  /* 0x00016400ff0c77ac */ /* 0x000ea20008000800 */
[----:B------:R-:W-:Y:S02]  /*5450*/  UIMAD.WIDE.U32 UR4, UR47, UR55, URZ ;  /* 0x000000372f0472a5 */ /* 0x000fe4000f8e00ff */
[----:B------:R-:W-:Y:S02]  /*5460*/  UIMAD.WIDE.U32 UR6, UR58, UR52, URZ ;  /* 0x000000343a0672a5 */ /* 0x000fe4000f8e00ff */
[----:B------:R-:W-:Y:S02]  /*5470*/  UISETP.NE.AND UP0, UPT, UR54, 0x1, UPT ;  /* 0x000000013600788c */ /* 0x000fe4000bf05270 */
[----:B------:R-:W-:Y:S02]  /*5480*/  UIMAD.WIDE.U32 UR8, UR37, UR55, URZ ;  /* 0x00000037250872a5 */ /* 0x000fe4000f8e00ff */
[----:B------:R-:W-:Y:S02]  /*5490*/  UIMAD.WIDE.U32 UR10, UR38, UR52, URZ ;  /* 0x00000034260a72a5 */ /* 0x000fe4000f8e00ff */
[----:B------:R-:W-:Y:S02]  /*54a0*/  UISETP.NE.AND UP1, UPT, UR43, 0x1, UPT ;  /* 0x000000012b00788c */ /* 0x000fe4000bf25270 */
[----:B------:R-:W-:Y:S01]  /*54b0*/  UISETP.NE.AND UP2, UPT, UR42, 0x1, UPT ;  /* 0x000000012a00788c */ /* 0x000fe2000bf45270 */
[----:B------:R-:W-:Y:S02]  /*54c0*/  UMOV UR4, UR5 ;  /* 0x0000000500047c82 */ /* 0x000fe40008000000 */
[----:B--2---:R-:W-:Y:S03]  /*54d0*/  USHF.R.U32.HI UR5, URZ, UR12, UR4 ;  /* 0x0000000cff057299 */ /* 0x004fe60008011604 */
[----:B------:R-:W-:Y:S02]  /*54e0*/  UMOV UR4, UR7 ;  /* 0x0000000700047c82 */ /* 0x000fe40008000000 */
[----:B------:R-:W-:Y:S02]  /*54f0*/  USHF.R.U32.HI UR7, URZ, UR53, UR4 ;  /* 0x00000035ff077299 */ /* 0x000fe40008011604 */
[----:B------:R-:W-:Y:S02]  /*5500*/  USEL UR4, UR47, UR5, !UP0 ;  /* 0x000000052f047287 */ /* 0x000fe4000c000000 */
[----:B------:R-:W-:Y:S01]  /*5510*/  USEL UR7, UR58, UR7, !UP1 ;  /* 0x000000073a077287 */ /* 0x000fe2000c800000 */
[----:B------:R-:W-:Y:S01]  /*5520*/  UMOV UR5, UR9 ;  /* 0x0000000900057c82 */ /* 0x000fe20008000000 */
[----:B------:R-:W-:Y:S02]  /*5530*/  UIMAD.WIDE.U32 UR8, UR4, UR40, URZ ;  /* 0x00000028040872a5 */ /* 0x000fe4000f8e00ff */
[----:B------:R-:W-:Y:S03]  /*5540*/  USHF.R.U32.HI UR6, URZ, UR12, UR5 ;  /* 0x0000000cff067299 */ /* 0x000fe60008011605 */
[----:B------:R-:W-:Y:S01]  /*5550*/  UMOV UR5, UR11 ;  /* 0x0000000b00057c82 */ /* 0x000fe20008000000 */
[----:B------:R-:W-:Y:S02]  /*5560*/  UIMAD.WIDE.U32 UR10, UR7, UR40, URZ ;  /* 0x00000028070a72a5 */ /* 0x000fe4000f8e00ff */
[----:B------:R-:W-:Y:S02]  /*5570*/  USHF.R.U32.HI UR12, URZ, UR53, UR5 ;  /* 0x00000035ff0c7299 */ /* 0x000fe40008011605 */
[----:B------:R-:W-:Y:S01]  /*5580*/  USEL UR6, UR37, UR6, !UP0 ;  /* 0x0000000625067287 */ /* 0x000fe2000c000000 */
[----:B------:R-:W-:Y:S02]  /*5590*/  UMOV UR5, UR9 ;  /* 0x0000000900057c82 */ /* 0x000fe40008000000 */
[----:B------:R-:W-:Y:S01]  /*55a0*/  UMOV UR10, UR11 ;  /* 0x0000000b000a7c82 */ /* 0x000fe20008000000 */
[----:B------:R-:W-:Y:S02]  /*55b0*/  @UP2 USHF.R.U32.HI UR4, URZ, UR41, UR5 ;  /* 0x00000029ff042299 */ /* 0x000fe40008011605 */
[----:B------:R-:W-:Y:S02]  /*55c0*/  @UP2 USHF.R.U32.HI UR7, URZ, UR41, UR10 ;  /* 0x00000029ff072299 */ /* 0x000fe4000801160a */
[----:B------:R-:W-:Y:S02]  /*55d0*/  UIMAD UR4, UR42, UR4, URZ ;  /* 0x000000042a0472a4 */ /* 0x000fe4000f8e02ff */
[----:B------:R-:W-:Y:S02]  /*55e0*/  UIMAD.WIDE.U32 UR10, UR6, UR40, URZ ;  /* 0x00000028060a72a5 */ /* 0x000fe4000f8e00ff */
[----:B------:R-:W-:Y:S02]  /*55f0*/  USEL UR5, UR38, UR12, !UP1 ;  /* 0x0000000c26057287 */ /* 0x000fe4000c800000 */
[----:B------:R-:W-:Y:S02]  /*5600*/  UIMAD UR8, UR42, UR7, URZ ;  /* 0x000000072a0872a4 */ /* 0x000fe4000f8e02ff */
[----:B------:R-:W-:Y:S03]  /*5610*/  UISETP.GE.AND UP0, UPT, UR6, UR4, UPT ;  /* 0x000000040600728c */ /* 0x000fe6000bf06270 */
[----:B------:R-:W-:Y:S01]  /*5620*/  UMOV UR4, UR11 ;  /* 0x0000000b00047c82 */ /* 0x000fe20008000000 */
[----:B------:R-:W-:Y:S02]  /*5630*/  UISETP.GE.OR UP0, UPT, UR5, UR8, UP0 ;  /* 0x000000080500728c */ /* 0x000fe40008706670 */
[----:B------:R-:W-:Y:S02]  /*5640*/  USHF.R.U32.HI UR4, URZ, UR41, UR4 ;  /* 0x00000029ff047299 */ /* 0x000fe40008011604 */
[----:B------:R-:W-:Y:S02]  /*5650*/  UIMAD.WIDE.U32 UR8, UR5, UR40, URZ ;  /* 0x00000028050872a5 */ /* 0x000fe4000f8e00ff */
[----:B------:R-:W-:Y:S02]  /*5660*/  USEL UR11, UR6, UR4, !UP2 ;  /* 0x00000004060b7287 */ /* 0x000fe4000d000000 */
[----:B------:R-:W-:Y:S02]  /*5670*/  UIADD3 UR8, UPT, UPT, -UR5, URZ, URZ ;  /* 0x000000ff05087290 */ /* 0x000fe4000fffe1ff */
[----:B------:R-:W-:Y:S01]  /*5680*/  UIADD3 UR10, UPT, UPT, -UR11, URZ, URZ ;  /* 0x000000ff0b0a7290 */ /* 0x000fe2000fffe1ff */
[----:B------:R-:W-:Y:S01]  /*5690*/  @!UP0 UMOV UR4, UR9 ;  /* 0x0000000900048c82 */ /* 0x000fe20008000000 */
[----:B------:R-:W-:Y:S02]  /*56a0*/  UIADD3 UR9, UPT, UPT, -UR6, URZ, URZ ;  /* 0x000000ff06097290 */ /* 0x000fe4000fffe1ff */
[----:B------:R-:W-:Y:S02]  /*56b0*/  @!UP0 USHF.R.U32.HI UR4, URZ, UR41, UR4 ;  /* 0x00000029ff048299 */ /* 0x000fe40008011604 */
[----:B------:R-:W-:Y:S02]  /*56c0*/  UIMAD UR10, UR42, UR10, UR6 ;  /* 0x0000000a2a0a72a4 */ /* 0x000fe4000f8e0206 */
[----:B------:R-:W-:Y:S04]  /*56d0*/  @!UP0 USEL UR4, UR5, UR4, !UP2 ;  /* 0x0000000405048287 */ /* 0x000fe8000d000000 */
[----:B------:R-:W-:Y:S02]  /*56e0*/  @!UP0 UIMAD UR10, UR7, UR10, UR4 ;  /* 0x0000000a070a82a4 */ /* 0x000fe4000f8e0204 */
[----:B------:R-:W-:Y:S02]  /*56f0*/  @!UP0 UIADD3 UR11, UPT, UPT, UR11, -UR4, URZ ;  /* 0x800000040b0b8290 */ /* 0x000fe4000fffe0ff */
[----:B------:R-:W-:Y:S02]  /*5700*/  UIMAD UR7, UR43, UR8, UR38 ;  /* 0x000000082b0772a4 */ /* 0x000fe4000f8e0226 */
[----:B------:R-:W-:Y:S02]  /*5710*/  @!UP0 UIMAD UR6, UR11, UR42, UR5 ;  /* 0x0000002a0b0682a4 */ /* 0x000fe4000f8e0205 */
[----:B------:R-:W-:Y:S01]  /*5720*/  UIMAD UR4, UR54, UR9, UR37 ;  /* 0x00000009360472a4 */ /* 0x000fe2000f8e0225 */
[----:B------:R-:W-:Y:S02]  /*5730*/  @!UP0 UMOV UR5, UR10 ;  /* 0x0000000a00058c82 */ /* 0x000fe40008000000 */
[----:B------:R-:W-:Y:S02]  /*5740*/  UIMAD UR38, UR5, UR43, UR7 ;  /* 0x0000002b052672a4 */ /* 0x000fe4000f8e0207 */
[----:B------:R-:W-:Y:S11]  /*5750*/  UIMAD UR37, UR6, UR54, UR4 ;  /* 0x00000036062572a4 */ /* 0x000ff6000f8e0204 */
[----:B------:R-:W-:Y:S01]  /*5760*/  @!UPT UIADD3 URZ, UPT, UPT, URZ, URZ, URZ ;  /* 0x000000fffffff290 */ /* 0x000fe2000fffe0ff */
.L_x_92:
[----:B------:R-:W-:Y:S01]  /*5770*/  UISETP.NE.AND UP0, UPT, UR39, 0x1, UPT ;  /* 0x000000012700788c */ /* 0x000fe2000bf05270 */
[----:B------:R-:W-:Y:S01]  /*5780*/  IADD3 R78, PT, PT, R78, 0x1, RZ ;  /* 0x000000014e4e7810 */ /* 0x000fe20007ffe0ff */
[----:B------:R-:W-:Y:S02]  /*5790*/  USHF.L.U32 UR50, UR20, 0x6, URZ ;  /* 0x0000000614327899 */ /* 0x000fe400080006ff */
[----:B------:R-:W-:Y:S07]  /*57a0*/  USHF.L.U32 UR49, UR26, 0x7, URZ ;  /* 0x000000071a317899 */ /* 0x000fee00080006ff */
[----:B------:R-:W2:Y:S01]  /*57b0*/  @!UP0 LDCU.128 UR12, c[0x0][0xb10] ;  /* 0x00016200ff0c87ac */ /* 0x000ea20008000c00 */
[----:B------:R-:W3:Y:S01]  /*57c0*/  @!UP0 LDCU UR5, c[0x0][0xb0c] ;  /* 0x00016180ff0587ac */ /* 0x000ee20008000800 */
[----:B------:R-:W4:Y:S01]  /*57d0*/  @!UP0 LDCU UR10, c[0x0][0xb20] ;  /* 0x00016400ff0a87ac */ /* 0x000f220008000800 */
[----:B--2---:R-:W-:Y:S02]  /*57e0*/  UIMAD.WIDE.U32 UR8, UR38, UR12, URZ ;  /* 0x0000000c260872a5 */ /* 0x004fe4000f8e00ff */
[----:B------:R-:W-:Y:S02]  /*57f0*/  UIMAD.WIDE.U32 UR6, UR37, UR15, URZ ;  /* 0x0000000f250672a5 */ /* 0x000fe4000f8e00ff */
[----:B------:R-:W-:Y:S03]  /*5800*/  @!UP0 UISETP.NE.AND UP1, UPT, UR14, 0x1, UPT ;  /* 0x000000010e00888c */ /* 0x000fe6000bf25270 */
[----:B------:R-:W-:Y:S01]  /*5810*/  @!UP0 UMOV UR4, UR9 ;  /* 0x0000000900048c82 */ /* 0x000fe20008000000 */
[----:B---3--:R-:W-:Y:S02]  /*5820*/  @!UP0 UISETP.NE.AND UP2, UPT, UR5, 0x1, UPT ;  /* 0x000000010500888c */ /* 0x008fe4000bf45270 */
[----:B------:R-:W-:Y:S01]  /*5830*/  @!UP0 USHF.R.U32.HI UR4, URZ, UR13, UR4 ;  /* 0x0000000dff048299 */ /* 0x000fe20008011604 */
[----:B------:R-:W-:Y:S02]  /*5840*/  @!UP0 UMOV UR6, UR7 ;  /* 0x0000000700068c82 */ /* 0x000fe40008000000 */
[----:B----4-:R-:W-:Y:S02]  /*5850*/  @!UP0 USHF.R.U32.HI UR6, URZ, UR10, UR6 ;  /* 0x0000000aff068299 */ /* 0x010fe40008011606 */
[----:B------:R-:W-:Y:S02]  /*5860*/  @!UP0 USEL UR7, UR38, UR4, !UP2 ;  /* 0x0000000426078287 */ /* 0x000fe4000d000000 */
[----:B------:R-:W-:Y:S04]  /*5870*/  @!UP0 USEL UR6, UR37, UR6, !UP1 ;  /* 0x0000000625068287 */ /* 0x000fe8000c800000 */
[----:B------:R-:W-:Y:S02]  /*5880*/  @!UP0 UIADD3 UR4, UPT, UPT, -UR7, UR6, URZ ;  /* 0x0000000607048290 */ /* 0x000fe4000fffe1ff */
[----:B------:R-:W-:Y:S02]  /*5890*/  @!UP0 UIADD3 UR6, UPT, UPT, UR7, -UR6, URZ ;  /* 0x8000000607068290 */ /* 0x000fe4000fffe0ff */
[----:B------:R-:W-:Y:S02]  /*58a0*/  @!UP0 UIMAD UR38, UR4, UR5, UR38 ;  /* 0x00000005042682a4 */ /* 0x000fe4000f8e0226 */
[----:B------:R-:W-:Y:S02]  /*58b0*/  @!UP0 UIMAD UR37, UR6, UR14, UR37 ;  /* 0x0000000e062582a4 */ /* 0x000fe4000f8e0225 */
[----:B------:R-:W-:Y:S09]  /*58c0*/  ULOP3.LUT UP0, URZ, UR62, 0x1b0, URZ, 0xc0, !UPT ;  /* 0x000001b03eff7892 */ /* 0x000ff2000f80c0ff */
[----:B------:R-:W-:Y:S05]  /*58d0*/  BRA.U !UP0, `(.L_x_93) ;  /* 0x0000000108407547 */ /* 0x000fea000b800000 */
[----:B------:R-:W2:Y:S01]  /*58e0*/  LDCU.64 UR8, c[0x4][0x80] ;  /* 0x01001000ff0877ac */ /* 0x000ea20008000a00 */
[----:B------:R-:W-:Y:S01]  /*58f0*/  MOV R3, 0x0 ;  /* 0x0000000000037802 */ /* 0x000fe20000000f00 */
[----:B------:R-:W-:Y:S02]  /*5900*/  HFMA2 R12, -RZ, RZ, 0, 5.9604644775390625e-08 ;  /* 0x00000001ff0c7431 */ /* 0x000fe400000001ff */
[----:B------:R-:W-:Y:S02]  /*5910*/  IMAD.MOV.U32 R8, RZ, RZ, 0x70 ;  /* 0x00000070ff087424 */ /* 0x000fe400078e00ff */
[----:B------:R-:W-:Y:S01]  /*5920*/  IMAD.MOV.U32 R13, RZ, RZ, RZ ;  /* 0x000000ffff0d7224 */ /* 0x000fe200078e00ff */
[----:B------:R-:W3:Y:S01]  /*5930*/  LDCU.64 UR6, c[0x4][0x88] ;  /* 0x01001100ff0677ac */ /* 0x000ee20008000a00 */
[----:B------:R-:W4:Y:S01]  /*5940*/  LDC.64 R2, c[0x4][R3] ;  /* 0x0100000003027b82 */ /* 0x000f220000000a00 */
[----:B------:R-:W1:Y:S01]  /*5950*/  LDCU.64 UR4, c[0x4][0x8] ;  /* 0x01000100ff0477ac */ /* 0x000e620008000a00 */
[----:B--2---:R-:W-:Y:S01]  /*5960*/  MOV R5, UR9 ;  /* 0x0000000900057c02 */ /* 0x004fe20008000f00 */
[----:B------:R-:W-:Y:S01]  /*5970*/  IMAD.U32 R4, RZ, RZ, UR8 ;  /* 0x00000008ff047e24 */ /* 0x000fe2000f8e00ff */
[----:B---3--:R-:W-:Y:S01]  /*5980*/  MOV R7, UR7 ;  /* 0x0000000700077c02 */ /* 0x008fe20008000f00 */
[----:B------:R-:W-:Y:S01]  /*5990*/  IMAD.U32 R6, RZ, RZ, UR6 ;  /* 0x00000006ff067e24 */ /* 0x000fe2000f8e00ff */
[----:B-1----:R-:W-:Y:S01]  /*59a0*/  MOV R11, UR5 ;  /* 0x00000005000b7c02 */ /* 0x002fe20008000f00 */
[----:B------:R-:W-:Y:S02]  /*59b0*/  IMAD.U32 R10, RZ, RZ, UR4 ;  /* 0x00000004ff0a7e24 */ /* 0x000fe4000f8e00ff */
[----:B------:R-:W-:Y:S07]  /*59c0*/  LEPC R20, `(.L_x_93) ;  /* 0x000000001014794e */ /* 0x000fee0000000000 */
[----:B----45:R-:W-:Y:S05]  /*59d0*/  CALL.ABS.NOINC R2 ;  /* 0x0000000002007343 */ /* 0x030fea0003c00000 */
.L_x_93:
[----:B------:R-:W-:Y:S01]  /*59e0*/  LOP3.LUT P0, RZ, R85, 0x1b0, RZ, 0xc0, !PT ;  /* 0x000001b055ff7812 */ /* 0x000fe2000780c0ff */
[----:B------:R-:W-:Y:S11]  /*59f0*/  BSSY.RECONVERGENT B6, `(.L_x_94) ;  /* 0x0000013000067945 */ /* 0x000ff60003800200 */
[----:B------:R-:W-:Y:S01]  /*5a00*/  @!UPT UIADD3 URZ, UPT, UPT, URZ, URZ, URZ ;  /* 0x000000fffffff290 */ /* 0x000fe2000fffe0ff */
[----:B------:R-:W-:Y:S05]  /*5a10*/  @!P0 BRA `(.L_x_95) ;  /* 0x0000000000408947 */ /* 0x000fea0003800000 */
        /* <DEDUP_REMOVED lines=16> */
.L_x_95:
[----:B------:R-:W-:Y:S05]  /*5b20*/  BSYNC.RECONVERGENT B6 ;  /* 0x0000000000067941 */ /* 0x000fea0003800200 */
.L_x_94:
[----:B------:R-:W-:Y:S01]  /*5b30*/  R2UR UR4, R77 ;  /* 0x000000004d0472ca */ /* 0x000fe200000e0000 */
[----:B------:R-:W-:Y:S01]  /*5b40*/  UISETP.NE.U32.AND UP0, UPT, UR60, URZ, UPT ;  /* 0x000000ff3c00728c */ /* 0x000fe2000bf05070 */
[----:B------:R-:W-:Y:S02]  /*5b50*/  ISETP.NE.U32.AND P4, PT, R72, RZ, PT ;  /* 0x000000ff4800720c */ /* 0x000fe40003f85070 */
[----:B------:R-:W-:Y:S01]  /*5b60*/  ISETP.NE.U32.AND P2, PT, RZ, UR56, PT ;  /* 0x00000038ff007c0c */ /* 0x000fe2000bf45070 */
[----:B------:R-:W-:Y:S01]  /*5b70*/  UISETP.NE.AND.EX UP1, UPT, UR61, URZ, UPT, UP0 ;  /* 0x000000ff3d00728c */ /* 0x000fe2000bf25300 */
[----:B------:R-:W-:Y:S01]  /*5b80*/  ISETP.NE.AND.EX P4, PT, R73, RZ, PT, P4 ;  /* 0x000000ff4900720c */ /* 0x000fe20003f85340 */
[----:B------:R-:W-:Y:S01]  /*5b90*/  UPLOP3.LUT UP0, UPT, UPT, UPT, UPT, 0x40, 0x4 ;  /* 0x000000000004789c */ /* 0x000fe20003f0e870 */
[----:B------:R-:W-:Y:S05]  /*5ba0*/  ISETP.NE.AND.EX P2, PT, RZ, UR57, PT, P2 ;  /* 0x00000039ff007c0c */ /* 0x000fea000bf45320 */
[----:B------:R-:W-:Y:S06]  /*5bb0*/  UISETP.NE.AND UP2, UPT, UR4, URZ, UPT ;  /* 0x000000ff0400728c */ /* 0x000fec000bf45270 */
[----:B------:R-:W-:Y:S05]  /*5bc0*/  PLOP3.LUT P1, PT, PT, PT, UP2, 0x80, 0x8 ;  /* 0x000000000008781c */ /* 0x000fea0003f2f028 */
[----:B------:R-:W-:Y:S06]  /*5bd0*/  @UP2 UPLOP3.LUT UP0, UPT, UPT, UPT, UP1, 0x80, 0x8 ;  /* 0x000000000008289c */ /* 0x000fec0003f0f010 */
[----:B------:R-:W-:Y:S01]  /*5be0*/  PLOP3.LUT P0, PT, PT, PT, UP0, 0x80, 0x8 ;  /* 0x000000000008781c */ /* 0x000fe20003f0f008 */
[----:B------:R-:W-:Y:S01]  /*5bf0*/  @!UPT UIADD3 URZ, UPT, UPT, URZ, URZ, URZ ;  /* 0x000000fffffff290 */ /* 0x000fe2000fffe0ff */
[----:B------:R-:W-:Y:S11]  /*5c00*/  BRA.U !UP1, `(.L_x_96) ;  /* 0x00000001093c7547 */ /* 0x000ff6000b800000 */
[----:B------:R-:W-:Y:S01]  /*5c10*/  UISETP.NE.U32.AND UP0, UPT, UR56, URZ, UPT ;  /* 0x000000ff3800728c */ /* 0x000fe2000bf05070 */
[----:B-1----:R-:W-:Y:S01]  /*5c20*/  HFMA2 R0, -RZ, RZ, 0, 5.9604644775390625e-08 ;  /* 0x00000001ff007431 */ /* 0x002fe200000001ff */
[----:B------:R-:W1:Y:S01]  /*5c30*/  LDCU.64 UR8, c[0x0][0x358] ;  /* 0x00006b00ff0877ac */ /* 0x000e620008000a00 */
[----:B------:R-:W-:Y:S01]  /*5c40*/  IMAD.MOV.U32 R74, RZ, RZ, 0x1 ;  /* 0x00000001ff4a7424 */ /* 0x000fe200078e00ff */
[----:B------:R-:W-:Y:S06]  /*5c50*/  UISETP.NE.AND.EX UP0, UPT, UR57, URZ, UPT, UP0 ;  /* 0x000000ff3900728c */ /* 0x000fec000bf05300 */
[----:B------:R-:W-:Y:S05]  /*5c60*/  PLOP3.LUT P3, PT, PT, PT, UP0, 0x80, 0x8 ;  /* 0x000000000008781c */ /* 0x000fea0003f6f008 */
[----:B------:R-:W2:Y:S01]  /*5c70*/  @UP0 LDCU.64 UR4, c[0x0][0x888] ;  /* 0x00011100ff0407ac */ /* 0x000ea20008000a00 */
[----:B------:R-:W-:Y:S07]  /*5c80*/  @UP0 UIMAD UR6, UR36, UR60, URZ ;  /* 0x0000003c240602a4 */ /* 0x000fee000f8e02ff */
[----:B------:R-:W-:Y:S01]  /*5c90*/  @!P3 PRMT R74, R0, 0x7610, R74 ;  /* 0x00007610004ab816 */ /* 0x000fe2000000004a */
[----:B--2---:R-:W-:Y:S06]  /*5ca0*/  @UP0 UIMAD.WIDE UR4, UR6, 0x4, UR4 ;  /* 0x00000004060408a5 */ /* 0x004fec000f8e0204 */
[----:B-----5:R-:W-:Y:S01]  /*5cb0*/  IMAD.U32 R40, RZ, RZ, UR4 ;  /* 0x00000004ff287e24 */ /* 0x020fe2000f8e00ff */
[----:B------:R-:W-:Y:S04]  /*5cc0*/  MOV R41, UR5 ;  /* 0x0000000500297c02 */ /* 0x000fe80008000f00 */
[----:B------:R-:W2:Y:S01]  /*5cd0*/  @!UP0 LDCU UR4, c[0x0][0x880] ;  /* 0x00011000ff0487ac */ /* 0x000ea20008000800 */
[----:B-1----:R3:W5:Y:S02]  /*5ce0*/  @P3 LDG.E R40, desc[UR8][R40.64] ;  /* 0x0000000828283981 */ /* 0x002764000c1e1900 */
[----:B--23--:R-:W-:Y:S02]  /*5cf0*/  @!P3 IMAD.U32 R40, RZ, RZ, UR4 ;  /* 0x00000004ff28be24 */ /* 0x00cfe4000f8e00ff */
.L_x_96:
[----:B------:R-:W-:Y:S05]  /*5d00*/  @!P4 BRA `(.L_x_97) ;  /* 0x000000000024c947 */ /* 0x000fea0003800000 */
[----:B------:R-:W-:Y:S01]  /*5d10*/  ISETP.NE.U32.AND P3, PT, R70, RZ, PT ;  /* 0x000000ff4600720c */ /* 0x000fe20003f65070 */
[----:B------:R-:W2:Y:S03]  /*5d20*/  LDCU.64 UR4, c[0x0][0x358] ;  /* 0x00006b00ff0477ac */ /* 0x000ea60008000a00 */
[----:B------:R-:W-:Y:S11]  /*5d30*/  ISETP.NE.AND.EX P3, PT, R71, RZ, PT, P3 ;  /* 0x000000ff4700720c */ /* 0x000ff60003f65330 */
[----:B------:R-:W-:Y:S02]  /*5d40*/  @!UPT UIADD3 URZ, UPT, UPT, URZ, URZ, URZ ;  /* 0x000000fffffff290 */ /* 0x000fe4000fffe0ff */
[----:B------:R-:W3:Y:S01]  /*5d50*/  @P3 LDC.64 R2, c[0x0][0x8a8] ;  /* 0x00022a00ff023b82 */ /* 0x000ee20000000a00 */
[----:B-1----:R-:W-:Y:S04]  /*5d60*/  @P3 IMAD R0, R72, UR36, RZ ;  /* 0x0000002448003c24 */ /* 0x002fe8000f8e02ff */
[----:B---3--:R-:W-:Y:S05]  /*5d70*/  @P3 IMAD.WIDE R2, R0, 0x4, R2 ;  /* 0x0000000400023825 */ /* 0x008fea00078e0202 */
[----:B--2--5:R2:W5:Y:S02]  /*5d80*/  @P3 LDG.E R38, desc[UR4][R2.64] ;  /* 0x0000000402263981 */ /* 0x024564000c1e1900 */
[----:B--2---:R-:W3:Y:S02]  /*5d90*/  @!P3 LDC R38, c[0x0][0x8a0] ;  /* 0x00022800ff26bb82 */ /* 0x004ee40000000800 */
.L_x_97:
[----:B-----5:R-:W-:Y:S01]  /*5da0*/  ISETP.NE.AND P4, PT, R40, RZ, PT ;  /* 0x000000ff2800720c */ /* 0x020fe20003f85270 */
[----:B------:R-:W-:Y:S01]  /*5db0*/  BSSY B1, `(.L_x_98) ;  /* 0x0000042000017945 */ /* 0x000fe20003800000 */
[----:B------:R-:W-:Y:S01]  /*5dc0*/  SEL R6, RZ, 0xffffffff, P2 ;  /* 0xffffffffff067807 */ /* 0x000fe20001000000 */
[----:B------:R-:W-:Y:S01]  /*5dd0*/  IMAD.MOV.U32 R56, RZ, RZ, 0x1 ;  /* 0x00000001ff387424 */ /* 0x000fe200078e00ff */
[----:B------:R-:W-:Y:S02]  /*5de0*/  LOP3.LUT P3, RZ, R74, 0xff, RZ, 0xc0, !PT ;  /* 0x000000ff4aff7812 */ /* 0x000fe4000786c0ff */
[----:B------:R-:W-:Y:S02]  /*5df0*/  CS2R R46, SRZ ;  /* 0x00000000002e7805 */ /* 0x000fe4000001ff00 */
[----:B-1----:R-:W-:Y:S02]  /*5e00*/  @P1 SEL R0, RZ, 0xffffffff, P4 ;  /* 0xffffffffff001807 */ /* 0x002fe40002000000 */
[----:B------:R-:W-:Y:S02]  /*5e10*/  CS2R R44, SRZ ;  /* 0x00000000002c7805 */ /* 0x000fe4000001ff00 */
[----:B------:R-:W-:Y:S02]  /*5e20*/  LEA R3, R81, UR44, 0x3 ;  /* 0x0000002c51037c11 */ /* 0x000fe4000f8e18ff */
[----:B------:R-:W-:Y:S02]  /*5e30*/  CS2R R50, SRZ ;  /* 0x0000000000327805 */ /* 0x000fe4000001ff00 */
[----:B------:R-:W-:Y:S02]  /*5e40*/  @P0 SEL R0, R6, R0, !P3 ;  /* 0x0000000006000207 */ /* 0x000fe40005800000 */
[----:B------:R-:W-:Y:S02]  /*5e50*/  CS2R R48, SRZ ;  /* 0x0000000000307805 */ /* 0x000fe4000001ff00 */
[----:B------:R-:W-:Y:S02]  /*5e60*/  LEA R43, R36, UR44, 0x3 ;  /* 0x0000002c242b7c11 */ /* 0x000fe4000f8e18ff */
[----:B------:R-:W-:Y:S02]  /*5e70*/  @P1 LOP3.LUT R0, R0, 0x1, RZ, 0xc0, !PT ;  /* 0x0000000100001812 */ /* 0x000fe400078ec0ff */
[----:B------:R-:W-:Y:S02]  /*5e80*/  SHF.L.U32 R4, R83, 0x1f, RZ ;  /* 0x0000001f53047819 */ /* 0x000fe400000006ff */
[----:B------:R-:W-:Y:S02]  /*5e90*/  ISETP.NE.U32.OR P6, PT, R0, 0x1, !P1 ;  /* 0x000000010000780c */ /* 0x000fe40004fc5470 */
[----:B------:R-:W-:Y:S02]  /*5ea0*/  PLOP3.LUT P2, PT, PT, PT, UP1, 0x80, 0x8 ;  /* 0x000000000008781c */ /* 0x000fe40003f4f018 */
[----:B------:R-:W-:Y:S02]  /*5eb0*/  LEA.HI R39, R36, R36, RZ, 0x1 ;  /* 0x0000002424277211 */ /* 0x000fe400078f08ff */
[----:B------:R-:W-:Y:S02]  /*5ec0*/  SEL R5, RZ, 0xffffffff, P4 ;  /* 0xffffffffff057807 */ /* 0x000fe40002000000 */
[----:B------:R-:W-:Y:S05]  /*5ed0*/  P2R R2, PR, RZ, 0x40 ;  /* 0x00000040ff027803 */ /* 0x000fea0000000000 */
[----:B------:R-:W-:Y:S02]  /*5ee0*/  @P6 SHF.L.U32 R0, R80, 0x1f, RZ ;  /* 0x0000001f50006819 */ /* 0x000fe400000006ff */
[----:B------:R-:W-:Y:S02]  /*5ef0*/  @P2 SEL R5, R6, R5, !P3 ;  /* 0x0000000506052207 */ /* 0x000fe40005800000 */
[----:B------:R1:W2:Y:S02]  /*5f00*/  @P6 SYNCS.PHASECHK.TRANS64.TRYWAIT P1, [R3+URZ+0x80], R0 ;  /* 0x00008000030065a7 */ /* 0x0002a400080211ff */
[----:B------:R-:W-:Y:S04]  /*5f10*/  LOP3.LUT R5, R5, 0x1, RZ, 0xc0, !PT ;  /* 0x0000000105057812 */ /* 0x000fe800078ec0ff */
[----:B------:R-:W-:Y:S04]  /*5f20*/  ISETP.NE.U32.AND P5, PT, R5, 0x1, PT ;  /* 0x000000010500780c */ /* 0x000fe80003fa5070 */
[----:B------:R-:W-:Y:S01]  /*5f30*/  P2R R57, PR, RZ, 0x20 ;  /* 0x00000020ff397803 */ /* 0x000fe20000000000 */
[----:B------:R4:W3:Y:S01]  /*5f40*/  SYNCS.PHASECHK.TRANS64.TRYWAIT P0, [R43+URZ+0xd0], R4 ;  /* 0x0000d0042b0075a7 */ /* 0x0008e200080011ff */
[C---:B-1----:R-:W-:Y:S01]  /*5f50*/  IMAD.SHL.U32 R0, R39.reuse, 0x40, RZ ;  /* 0x0000004027007824 */ /* 0x042fe200078e00ff */
[----:B------:R-:W-:Y:S04]  /*5f60*/  LOP3.LUT R39, R39, 0xffe, RZ, 0xc0, !PT ;  /* 0x00000ffe27277812 */ /* 0x000fe800078ec0ff */
[----:B------:R-:W-:Y:S01]  /*5f70*/  LOP3.LUT R0, R0, 0xffffff80, RZ, 0xc0, !PT ;  /* 0xffffff8000007812 */ /* 0x000fe200078ec0ff */
[----:B------:R-:W-:Y:S04]  /*5f80*/  IMAD.IADD R39, R36, 0x1, -R39 ;  /* 0x0000000124277824 */ /* 0x000fe800078e0a27 */
[----:B------:R-:W-:Y:S04]  /*5f90*/  IMAD.IADD R0, R37, 0x1, R0 ;  /* 0x0000000125007824 */ /* 0x000fe800078e0200 */
[----:B------:R-:W-:Y:S01]  /*5fa0*/  IMAD R39, R39, 0x100000, R0 ;  /* 0x0010000027277824 */ /* 0x000fe200078e0200 */
[----:B--2---:R-:W-:Y:S01]  /*5fb0*/  @P6 SEL R56, RZ, 0x1, !P1 ;  /* 0x00000001ff386807 */ /* 0x004fe20004800000 */
[----:B----4-:R-:W-:Y:S06]  /*5fc0*/  @!P6 BRA `(.L_x_99) ;  /* 0x000000000080e947 */ /* 0x010fec0003800000 */
[----:B------:R-:W-:Y:S01]  /*5fd0*/  @P5 IMAD R6, R81, 0x1000, R69 ;  /* 0x0000100051065824 */ /* 0x000fe200078e0245 */
[----:B------:R-:W-:Y:S01]  /*5fe0*/  ISETP.NE.AND P1, PT, R56, RZ, PT ;  /* 0x000000ff3800720c */ /* 0x000fe20003f25270 */
[----:B------:R-:W-:Y:S01]  /*5ff0*/  BSSY B0, `(.L_x_100) ;  /* 0x000000b000007945 */ /* 0x000fe20003800000 */
[----:B------:R-:W-:Y:S01]  /*6000*/  CS2R R50, SRZ ;  /* 0x0000000000327805 */ /* 0x000fe2000001ff00 */
[----:B------:R-:W-:Y:S01]  /*6010*/  @P5 VIADD R5, R6, UR44 ;  /* 0x0000002c06055c36 */ /* 0x000fe20008000000 */
[----:B------:R-:W-:Y:S02]  /*6020*/  CS2R R48, SRZ ;  /* 0x0000000000307805 */ /* 0x000fe4000001ff00 */
[----:B------:R-:W-:Y:S02]  /*6030*/  CS2R R46, SRZ ;  /* 0x00000000002e7805 */ /* 0x000fe4000001ff00 */
[----:B------:R-:W-:Y:S01]  /*6040*/  CS2R R44, SRZ ;  /* 0x00000000002c7805 */ /* 0x000fe2000001ff00 */
[----:B------:R-:W-:Y:S04]  /*6050*/  @P5 IMAD R5, R84, -0x10, R5 ;  /* 0xfffffff054055824 */ /* 0x000fe800078e0205 */
[----:B------:R-:W-:Y:S05]  /*6060*/  @P1 BRA `(.L_x_101) ;  /* 0x00000000000c1947 */ /* 0x000fea0003800000 */
[----:B------:R-:W-:Y:S04]  /*6070*/  SHF.L.U32 R0, R80, 0x1f, RZ ;  /* 0x0000001f50007819 */ /* 0x000fe800000006ff */
[----:B------:R-:W1:Y:S02]  /*6080*/  SYNCS.PHASECHK.TRANS64.TRYWAIT P1, [R3+URZ+0x80], R0 ;  /* 0x00008000030075a7 */ /* 0x000e6400080211ff */
[----:B-1----:R-:W-:Y:S05]  /*6090*/  @!P1 BRA `(.L_x_102) ;  /* 0x0000002400789947 */ /* 0x002fea0003800000 */
.L_x_101:
[----:B------:R-:W-:Y:S05]  /*60a0*/  BSYNC B0 ;  /* 0x0000000000007941 */ /* 0x000fea0003800000 */
.L_x_100:
[----:B------:R-:W-:Y:S01]  /*60b0*/  ISETP.NE.AND P1, PT, R57, RZ, PT ;  /* 0x000000ff3900720c */ /* 0x000fe20003f25270 */
[----:B-1----:R-:W-:Y:S02]  /*60c0*/  VIADD R3, R3, 0x90 ;  /* 0x0000009003037836 */ /* 0x002fe40000000000 */
[----:B------:R-:W-:Y:S02]  /*60d0*/  IMAD.U32 R0, RZ, RZ, UR45 ;  /* 0x0000002dff007e24 */ /* 0x000fe4000f8e00ff */
[----:B------:R-:W-:Y:S03]  /*60e0*/  VIADD R81, R81, 0x1 ;  /* 0x0000000151517836 */ /* 0x000fe60000000000 */
[----:B------:R-:W-:Y:S05]  /*60f0*/  PRMT R0, R0, 0x654, R3 ;  /* 0x0000065400007816 */ /* 0x000fea0000000003 */
[----:B------:R1:W2:Y:S04]  /*6100*/  @P1 LDS.128 R48, [R6+UR44+0x200] ;  /* 0x0002002c06301984 */ /* 0x0002a80008000c00 */
[----:B------:R1:W4:Y:S01]  /*6110*/  @P1 LDS.128 R44, [R5+0x210] ;  /* 0x00021000052c1984 */ /* 0x0003220000000c00 */
[C---:B------:R-:W-:Y:S01]  /*6120*/  ISETP.NE.AND P1, PT, R81.reuse, 0x2, PT ;  /* 0x000000025100780c */ /* 0x040fe20003f25270 */
[----:B------:R-:W-:Y:S01]  /*6130*/  @!PT LDS RZ, [RZ] ;  /* 0x00000000fffff984 */ /* 0x000fe20000000800 */
[----:B------:R-:W-:Y:S01]  /*6140*/  @!PT LDS RZ, [RZ] ;  /* 0x00000000fffff984 */ /* 0x000fe20000000800 */
[----:B------:R-:W-:Y:S01]  /*6150*/  @!PT LDS RZ, [RZ] ;  /* 0x00000000fffff984 */ /* 0x000fe20000000800 */
[----:B------:R-:W-:Y:S01]  /*6160*/  @!PT LDS RZ, [RZ] ;  /* 0x00000000fffff984 */ /* 0x000fe20000000800 */
[----:B------:R5:W-:Y:S06]  /*6170*/  MEMBAR.ALL.CTA ;  /* 0x0000000000007992 */ /* 0x000bec0000008000 */
[----:B-----5:R-:W5:Y:S01]  /*6180*/  FENCE.VIEW.ASYNC.S ;  /* 0x00000000000073c6 */ /* 0x020f620000000000 */
[----:B------:R-:W-:Y:S01]  /*6190*/  SEL R81, R81, RZ, P1 ;  /* 0x000000ff51517207 */ /* 0x000fe20000800000 */
[----:B-----5:R5:W-:Y:S02]  /*61a0*/  SYNCS.ARRIVE.TRANS64.RED.A1T0 RZ, [R0+URZ], RZ ;  /* 0x000000ff00ff79a7 */ /* 0x020be400081004ff */
[----:B-----5:R-:W-:Y:S04]  /*61b0*/  SEL R0, RZ, 0x1, P1 ;  /* 0x00000001ff007807 */ /* 0x020fe80000800000 */
[----:B-12---:R-:W-:Y:S02]  /*61c0*/  LOP3.LUT R80, R80, R0, RZ, 0x3c, !PT ;  /* 0x0000000050507212 */ /* 0x006fe400078e3cff */
.L_x_99:
[----:B------:R-:W-:Y:S05]  /*61d0*/  BSYNC B1 ;  /* 0x0000000000017941 */ /* 0x000fea0003800000 */
.L_x_98:
[----:B------:R-:W-:Y:S04]  /*61e0*/  SHF.R.U32.HI R0, RZ, 0x15, R39 ;  /* 0x00000015ff007819 */ /* 0x000fe80000011627 */
[----:B------:R-:W-:Y:S01]  /*61f0*/  LOP3.LUT P1, RZ, R0, 0x3, R75, 0x48, !PT ;  /* 0x0000000300ff7812 */ /* 0x000fe2000782484b */
[----:B------:R-:W-:Y:S01]  /*6200*/  @!UPT UIADD3 URZ, UPT, UPT, URZ, URZ, URZ ;  /* 0x000000fffffff290 */ /* 0x000fe2000fffe0ff */
[----:B---3--:R-:W-:Y:S11]  /*6210*/  @P0 BRA `(.L_x_103) ;  /* 0x0000000000080947 */ /* 0x008ff60003800000 */
[----:B------:R-:W1:Y:S02]  /*6220*/  SYNCS.PHASECHK.TRANS64.TRYWAIT P0, [R43+URZ+0xd0], R4 ;  /* 0x0000d0042b0075a7 */ /* 0x000e6400080011ff */
[----:B-1----:R-:W-:Y:S05]  /*6230*/  @!P0 BRA `(.L_x_104) ;  /* 0x0000002400248947 */ /* 0x002fea0003800000 */
.L_x_103:
        /* <DEDUP_REMOVED lines=8> */
[----:B------:R-:W5:Y:S01]  /*62c0*/  LDCU.64 UR4, c[0x4][0x10] ;  /* 0x01000200ff0477ac */ /* 0x000f620008000a00 */
[----:B--2---:R-:W-:Y:S01]  /*62d0*/  MOV R5, UR9 ;  /* 0x0000000900057c02 */ /* 0x004fe20008000f00 */
[----:B-1----:R-:W-:Y:S01]  /*62e0*/  IMAD.U32 R4, RZ, RZ, UR8 ;  /* 0x00000008ff047e24 */ /* 0x002fe2000f8e00ff */
[----:B---3--:R-:W-:Y:S01]  /*62f0*/  MOV R7, UR7 ;  /* 0x0000000700077c02 */ /* 0x008fe20008000f00 */
[----:B------:R-:W-:Y:S01]  /*6300*/  IMAD.U32 R6, RZ, RZ, UR6 ;  /* 0x00000006ff067e24 */ /* 0x000fe2000f8e00ff */
[----:B-----5:R-:W-:Y:S01]  /*6310*/  MOV R11, UR5 ;  /* 0x00000005000b7c02 */ /* 0x020fe20008000f00 */
[----:B------:R-:W-:Y:S02]  /*6320*/  IMAD.U32 R10, RZ, RZ, UR4 ;  /* 0x00000004ff0a7e24 */ /* 0x000fe4000f8e00ff */
[----:B------:R-:W-:Y:S07]  /*6330*/  LEPC R20, `(.L_x_105) ;  /* 0x000000001014794e */ /* 0x000fee0000000000 */
[----:B----4-:R-:W-:Y:S05]  /*6340*/  CALL.ABS.NOINC R14 ;  /* 0x000000000e007343 */ /* 0x010fea0003c00000 */
.L_x_105:
[----:B------:R-:W-:Y:S05]  /*6350*/  WARPSYNC.ALL ;  /* 0x0000000000007948 */ /* 0x000fea0003800000 */
[----:B------:R-:W-:Y:S01]  /*6360*/  R2UR UR4, R39 ;  /* 0x00000000270472ca */ /* 0x000fe200000e0000 */
[----:B------:R-:W-:Y:S01]  /*6370*/  BSSY.RECONVERGENT B0, `(.L_x_106) ;  /* 0x00000a0000007945 */ /* 0x000fe20003800200 */
[----:B------:R-:W-:Y:S02]  /*6380*/  ISETP.NE.AND P6, PT, R2, RZ, PT ;  /* 0x000000ff0200720c */ /* 0x000fe40003fc5270 */
[C---:B------:R-:W-:Y:S02]  /*6390*/  SHF.L.U32 R2, R48.reuse, 0x10, RZ ;  /* 0x0000001030027819 */ /* 0x040fe400000006ff */
[C---:B------:R-:W-:Y:S02]  /*63a0*/  PRMT R3, R48.reuse, 0x8880, RZ ;  /* 0x0000888030037816 */ /* 0x040fe400000000ff */
[----:B------:R-:W-:Y:S02]  /*63b0*/  SHF.L.U32 R41, R48, 0x8, RZ ;  /* 0x0000000830297819 */ /* 0x000fe400000006ff */
[----:B------:R-:W-:Y:S02]  /*63c0*/  SHF.L.U32 R42, R49, 0x10, RZ ;  /* 0x00000010312a7819 */ /* 0x000fe400000006ff */
[----:B------:R-:W-:Y:S01]  /*63d0*/  ISETP.NE.AND P0, PT, R86, RZ, PT ;  /* 0x000000ff5600720c */ /* 0x000fe20003f05270 */
[----:B-1----:R-:W-:Y:S01]  /*63e0*/  LDTM.16dp32bit_t0_t15.x32 R4, tmem[UR4] ;  /* 0x00000004000479ee */ /* 0x002fe20008a80000 */
[----:B------:R-:W1:Y:S01]  /*63f0*/  LDTM.16dp32bit_t16_t31.x32 R4, tmem[UR4+0x20] ;  /* 0x00002004000479ee */ /* 0x000e620008aa0000 */
[----:B------:R-:W-:Y:S01]  /*6400*/  SHF.R.S32.HI R42, RZ, 0x18, R42 ;  /* 0x00000018ff2a7819 */ /* 0x000fe2000001142a */
[C---:B-1----:R-:W-:Y:S01]  /*6410*/  IMAD R0, R38.reuse, R4, RZ ;  /* 0x0000000426007224 */ /* 0x042fe200078e02ff */
[----:B------:R-:W-:Y:S01]  /*6420*/  SHF.R.S32.HI R4, RZ, 0x18, R2 ;  /* 0x00000018ff047819 */ /* 0x000fe20000011402 */
[C---:B------:R-:W-:Y:S01]  /*6430*/  IMAD R2, R38.reuse, R5, RZ ;  /* 0x0000000526027224 */ /* 0x040fe200078e02ff */
[----:B------:R-:W-:Y:S01]  /*6440*/  SHF.R.S32.HI R5, RZ, 0x18, R41 ;  /* 0x00000018ff057819 */ /* 0x000fe20000011429 */
[----:B------:R-:W-:Y:S01]  /*6450*/  IMAD R0, R3, R40, R0 ;  /* 0x0000002803007224 */ /* 0x000fe200078e0200 */
[----:B------:R-:W-:Y:S01]  /*6460*/  PRMT R41, R49, 0x8880, RZ ;  /* 0x0000888031297816 */ /* 0x000fe200000000ff */
[----:B------:R-:W-:Y:S02]  /*6470*/  IMAD R3, R38, R6, RZ ;  /* 0x0000000626037224 */ /* 0x000fe400078e02ff */
[-C--:B------:R-:W-:Y:S01]  /*6480*/  IMAD R2, R4, R40.reuse, R2 ;  /* 0x0000002804027224 */ /* 0x080fe200078e0202 */
[----:B------:R-:W-:Y:S01]  /*6490*/  SHF.R.S32.HI R4, RZ, 0x18, R48 ;  /* 0x00000018ff047819 */ /* 0x000fe20000011430 */
[----:B------:R-:W-:Y:S02]  /*64a0*/  IMAD R7, R38, R7, RZ ;  /* 0x0000000726077224 */ /* 0x000fe400078e02ff */
[-C--:B------:R-:W-:Y:S02]  /*64b0*/  IMAD R3, R5, R40.reuse, R3 ;  /* 0x0000002805037224 */ /* 0x080fe400078e0203 */
[----:B------:R-:W-:Y:S02]  /*64c0*/  IMAD R7, R4, R40, R7 ;  /* 0x0000002804077224 */ /* 0x000fe400078e0207 */
[C---:B------:R-:W-:Y:S02]  /*64d0*/  IMAD R6, R38.reuse, R11, RZ ;  /* 0x0000000b26067224 */ /* 0x040fe400078e02ff */
[C---:B------:R-:W-:Y:S01]  /*64e0*/  IMAD R11, R38.reuse, R16, RZ ;  /* 0x00000010260b7224 */ /* 0x040fe200078e02ff */
[----:B------:R-:W-:Y:S01]  /*64f0*/  I2IP.S8.S32.SAT R52, R7, R3, RZ ;  /* 0x0000000307347239 */ /* 0x000fe200000014ff */
[C---:B------:R-:W-:Y:S02]  /*6500*/  IMAD R16, R38.reuse, R21, RZ ;  /* 0x0000001526107224 */ /* 0x040fe400078e02ff */
[----:B------:R-:W-:Y:S01]  /*6510*/  IMAD R21, R38, R26, RZ ;  /* 0x0000001a26157224 */ /* 0x000fe200078e02ff */
[----:B------:R-:W-:Y:S01]  /*6520*/  I2IP.S8.S32.SAT R52, R2, R0, R52 ;  /* 0x0000000002347239 */ /* 0x000fe20000001434 */
[C---:B------:R-:W-:Y:S01]  /*6530*/  IMAD R26, R38.reuse, R31, RZ ;  /* 0x0000001f261a7224 */ /* 0x040fe200078e02ff */
[----:B------:R-:W-:Y:S01]  /*6540*/  SHF.R.S32.HI R2, RZ, 0x18, R49 ;  /* 0x00000018ff027819 */ /* 0x000fe20000011431 */
[C---:B------:R-:W-:Y:S02]  /*6550*/  IMAD R3, R38.reuse, R8, RZ ;  /* 0x0000000826037224 */ /* 0x040fe400078e02ff */
[----:B------:R-:W-:Y:S02]  /*6560*/  IMAD.SHL.U32 R31, R49, 0x100, RZ ;  /* 0x00000100311f7824 */ /* 0x000fe400078e00ff */
[C---:B------:R-:W-:Y:S02]  /*6570*/  IMAD R8, R38.reuse, R13, RZ ;  /* 0x0000000d26087224 */ /* 0x040fe400078e02ff */
[C---:B------:R-:W-:Y:S01]  /*6580*/  IMAD R13, R38.reuse, R18, RZ ;  /* 0x00000012260d7224 */ /* 0x040fe200078e02ff */
[----:B------:R-:W-:Y:S01]  /*6590*/  SHF.R.S32.HI R0, RZ, 0x18, R31 ;  /* 0x00000018ff007819 */ /* 0x000fe2000001141f */
[----:B------:R-:W-:Y:S01]  /*65a0*/  IMAD R18, R38, R23, RZ ;  /* 0x0000001726127224 */ /* 0x000fe200078e02ff */
[----:B------:R-:W-:Y:S01]  /*65b0*/  SHF.L.U32 R31, R50, 0x10, RZ ;  /* 0x00000010321f7819 */ /* 0x000fe200000006ff */
[C---:B------:R-:W-:Y:S02]  /*65c0*/  IMAD R4, R38.reuse, R9, RZ ;  /* 0x0000000926047224 */ /* 0x040fe400078e02ff */
[C---:B------:R-:W-:Y:S01]  /*65d0*/  IMAD R23, R38.reuse, R28, RZ ;  /* 0x0000001c26177224 */ /* 0x040fe200078e02ff */
[----:B------:R-:W-:Y:S01]  /*65e0*/  SHF.R.S32.HI R31, RZ, 0x18, R31 ;  /* 0x00000018ff1f7819 */ /* 0x000fe2000001141f */
[C---:B------:R-:W-:Y:S02]  /*65f0*/  IMAD R7, R38.reuse, R12, RZ ;  /* 0x0000000c26077224 */ /* 0x040fe400078e02ff */
[----:B------:R-:W-:Y:S01]  /*6600*/  IMAD R28, R38, R33, RZ ;  /* 0x00000021261c7224 */ /* 0x000fe200078e02ff */
[----:B------:R-:W-:Y:S01]  /*6610*/  PRMT R33, R50, 0x8880, RZ ;  /* 0x0000888032217816 */ /* 0x000fe200000000ff */
[----:B------:R-:W-:Y:S02]  /*6620*/  IMAD R3, R41, R40, R3 ;  /* 0x0000002829037224 */ /* 0x000fe400078e0203 */
[C---:B------:R-:W-:Y:S02]  /*6630*/  IMAD R12, R38.reuse, R17, RZ ;  /* 0x00000011260c7224 */ /* 0x040fe400078e02ff */
[C---:B------:R-:W-:Y:S02]  /*6640*/  IMAD R5, R38.reuse, R10, RZ ;  /* 0x0000000a26057224 */ /* 0x040fe400078e02ff */
[----:B------:R-:W-:Y:S02]  /*6650*/  IMAD R17, R38, R22, RZ ;  /* 0x0000001626117224 */ /* 0x000fe400078e02ff */
[----:B------:R-:W-:Y:S02]  /*6660*/  IMAD R4, R42, R40, R4 ;  /* 0x000000282a047224 */ /* 0x000fe400078e0204 */
[C---:B------:R-:W-:Y:S02]  /*6670*/  IMAD R22, R38.reuse, R27, RZ ;  /* 0x0000001b26167224 */ /* 0x040fe400078e02ff */
[----:B------:R-:W-:Y:S01]  /*6680*/  IMAD R27, R38, R32, RZ ;  /* 0x00000020261b7224 */ /* 0x000fe200078e02ff */
[----:B------:R-:W-:Y:S01]  /*6690*/  SHF.L.U32 R32, R50, 0x8, RZ ;  /* 0x0000000832207819 */ /* 0x000fe200000006ff */
[-C--:B------:R-:W-:Y:S02]  /*66a0*/  IMAD R5, R0, R40.reuse, R5 ;  /* 0x0000002800057224 */ /* 0x080fe400078e0205 */
[----:B------:R-:W-:Y:S01]  /*66b0*/  IMAD.MOV.U32 R0, RZ, RZ, R33 ;  /* 0x000000ffff007224 */ /* 0x000fe200078e0021 */
[----:B------:R-:W-:Y:S01]  /*66c0*/  SHF.R.S32.HI R32, RZ, 0x18, R32 ;  /* 0x00000018ff207819 */ /* 0x000fe20000011420 */
[-C--:B------:R-:W-:Y:S01]  /*66d0*/  IMAD R6, R2, R40.reuse, R6 ;  /* 0x0000002802067224 */ /* 0x080fe200078e0206 */
[----:B------:R-:W-:Y:S01]  /*66e0*/  SHF.R.S32.HI R2, RZ, 0x18, R50 ;  /* 0x00000018ff027819 */ /* 0x000fe20000011432 */
[----:B------:R-:W-:Y:S01]  /*66f0*/  IMAD R7, R0, R40, R7 ;  /* 0x0000002800077224 */ /* 0x000fe200078e0207 */
[----:B------:R-:W-:Y:S01]  /*6700*/  PRMT R0, R51, 0x8880, RZ ;  /* 0x0000888033007816 */ /* 0x000fe200000000ff */
[----:B------:R-:W-:Y:S01]  /*6710*/  IMAD R9, R38, R14, RZ ;  /* 0x0000000e26097224 */ /* 0x000fe200078e02ff */
[----:B------:R-:W-:Y:S01]  /*6720*/  I2IP.S8.S32.SAT R6, R6, R5, RZ ;  /* 0x0000000506067239 */ /* 0x000fe200000014ff */
[-C--:B------:R-:W-:Y:S01]  /*6730*/  IMAD R8, R31, R40.reuse, R8 ;  /* 0x000000281f087224 */ /* 0x080fe200078e0208 */
[C---:B------:R-:W-:Y:S01]  /*6740*/  SHF.L.U32 R31, R51.reuse, 0x8, RZ ;  /* 0x00000008331f7819 */ /* 0x040fe200000006ff */
[----:B------:R-:W-:Y:S01]  /*6750*/  IMAD R10, R38, R15, RZ ;  /* 0x0000000f260a7224 */ /* 0x000fe200078e02ff */
[----:B------:R-:W-:Y:S01]  /*6760*/  I2IP.S8.S32.SAT R53, R4, R3, R6 ;  /* 0x0000000304357239 */ /* 0x000fe20000001406 */
[-C--:B------:R-:W-:Y:S01]  /*6770*/  IMAD R9, R32, R40.reuse, R9 ;  /* 0x0000002820097224 */ /* 0x080fe200078e0209 */
[----:B------:R-:W-:Y:S01]  /*6780*/  SHF.R.S32.HI R5, RZ, 0x18, R31 ;  /* 0x00000018ff057819 */ /* 0x000fe2000001141f */
[-C--:B------:R-:W-:Y:S01]  /*6790*/  IMAD R10, R2, R40.reuse, R10 ;  /* 0x00000028020a7224 */ /* 0x080fe200078e020a */
[----:B------:R-:W-:Y:S01]  /*67a0*/  SHF.L.U32 R2, R51, 0x10, RZ ;  /* 0x0000001033027819 */ /* 0x000fe200000006ff */
[----:B------:R-:W-:Y:S01]  /*67b0*/  IMAD R11, R0, R40, R11 ;  /* 0x00000028000b7224 */ /* 0x000fe200078e020b */
[----:B------:R-:W-:Y:S01]  /*67c0*/  SHF.R.S32.HI R0, RZ, 0x18, R51 ;  /* 0x00000018ff007819 */ /* 0x000fe20000011433 */
[C---:B------:R-:W-:Y:S01]  /*67d0*/  IMAD R15, R38.reuse, R20, RZ ;  /* 0x00000014260f7224 */ /* 0x040fe200078e02ff */
[----:B------:R-:W-:Y:S01]  /*67e0*/  SHF.R.S32.HI R2, RZ, 0x18, R2 ;  /* 0x00000018ff027819 */ /* 0x000fe20000011402 */
[C---:B------:R-:W-:Y:S01]  /*67f0*/  IMAD R14, R38.reuse, R19, RZ ;  /* 0x00000013260e7224 */ /* 0x040fe200078e02ff */
[C---:B----4-:R-:W-:Y:S01]  /*6800*/  SHF.L.U32 R4, R45.reuse, 0x10, RZ ;  /* 0x000000102d047819 */ /* 0x050fe200000006ff */
[----:B------:R-:W-:Y:S01]  /*6810*/  IMAD R19, R38, R24, RZ ;  /* 0x0000001826137224 */ /* 0x000fe200078e02ff */
[----:B------:R-:W-:Y:S01]  /*6820*/  PRMT R3, R45, 0x8880, RZ ;  /* 0x000088802d037816 */ /* 0x000fe200000000ff */
[-C--:B------:R-:W-:Y:S01]  /*6830*/  IMAD R12, R2, R40.reuse, R12 ;  /* 0x00000028020c7224 */ /* 0x080fe200078e020c */
[----:B------:R-:W-:Y:S01]  /*6840*/  PRMT R2, R44, 0x8880, RZ ;  /* 0x000088802c027816 */ /* 0x000fe200000000ff */
[-C--:B------:R-:W-:Y:S01]  /*6850*/  IMAD R13, R5, R40.reuse, R13 ;  /* 0x00000028050d7224 */ /* 0x080fe200078e020d */
[----:B------:R-:W-:Y:S01]  /*6860*/  SHF.R.S32.HI R4, RZ, 0x18, R4 ;  /* 0x00000018ff047819 */ /* 0x000fe20000011404 */
[----:B------:R-:W-:Y:S01]  /*6870*/  IMAD R14, R0, R40, R14 ;  /* 0x00000028000e7224 */ /* 0x000fe200078e020e */
[----:B------:R-:W-:Y:S01]  /*6880*/  MOV R0, R2 ;  /* 0x0000000200007202 */ /* 0x000fe20000000f00 */
[----:B------:R-:W-:Y:S01]  /*6890*/  IMAD.U32 R5, R44, 0x10000, RZ ;  /* 0x000100002c057824 */ /* 0x000fe200078e00ff */
[----:B------:R-:W-:Y:S01]  /*68a0*/  I2IP.S8.S32.SAT R9, R10, R9, RZ ;  /* 0x000000090a097239 */ /* 0x000fe200000014ff */
[----:B------:R-:W-:Y:S01]  /*68b0*/  IMAD R20, R38, R25, RZ ;  /* 0x0000001926147224 */ /* 0x000fe200078e02ff */
[----:B------:R-:W-:Y:S01]  /*68c0*/  I2IP.S8.S32.SAT R13, R14, R13, RZ ;  /* 0x0000000d0e0d7239 */ /* 0x000fe200000014ff */
[----:B------:R-:W-:Y:S01]  /*68d0*/  IMAD R15, R0, R40, R15 ;  /* 0x00000028000f7224 */ /* 0x000fe200078e020f */
[----:B------:R-:W-:Y:S01]  /*68e0*/  SHF.R.S32.HI R2, RZ, 0x18, R5 ;  /* 0x00000018ff027819 */ /* 0x000fe20000011405 */
[----:B------:R-:W-:Y:S01]  /*68f0*/  IMAD R24, R38, R29, RZ ;  /* 0x0000001d26187224 */ /* 0x000fe200078e02ff */
[----:B------:R-:W-:Y:S01]  /*6900*/  SHF.L.U32 R0, R44, 0x8, RZ ;  /* 0x000000082c007819 */ /* 0x000fe200000006ff */
[----:B------:R-:W-:Y:S01]  /*6910*/  IMAD R25, R38, R30, RZ ;  /* 0x0000001e26197224 */ /* 0x000fe200078e02ff */
[----:B------:R-:W-:Y:S01]  /*6920*/  I2IP.S8.S32.SAT R54, R8, R7, R9 ;  /* 0x0000000708367239 */ /* 0x000fe20000001409 */
[----:B------:R-:W-:Y:S01]  /*6930*/  IMAD R16, R2, R40, R16 ;  /* 0x0000002802107224 */ /* 0x000fe200078e0210 */
[----:B------:R-:W-:Y:S01]  /*6940*/  SHF.R.S32.HI R0, RZ, 0x18, R0 ;  /* 0x00000018ff007819 */ /* 0x000fe20000011400 */
[----:B------:R-:W-:Y:S01]  /*6950*/  IMAD R29, R38, R34, RZ ;  /* 0x00000022261d7224 */ /* 0x000fe200078e02ff */
[----:B------:R-:W-:Y:S01]  /*6960*/  SHF.R.S32.HI R2, RZ, 0x18, R44 ;  /* 0x00000018ff027819 */ /* 0x000fe2000001142c */
[----:B------:R-:W-:Y:S01]  /*6970*/  IMAD.SHL.U32 R5, R45, 0x100, RZ ;  /* 0x000001002d057824 */ /* 0x000fe200078e00ff */
[----:B------:R-:W-:Y:S01]  /*6980*/  I2IP.S8.S32.SAT R55, R12, R11, R13 ;  /* 0x0000000b0c377239 */ /* 0x000fe2000000140d */
[-C--:B------:R-:W-:Y:S02]  /*6990*/  IMAD R17, R0, R40.reuse, R17 ;  /* 0x0000002800117224 */ /* 0x080fe400078e0211 */
[-C--:B------:R-:W-:Y:S01]  /*69a0*/  IMAD R18, R2, R40.reuse, R18 ;  /* 0x0000002802127224 */ /* 0x080fe200078e0212 */
[----:B------:R-:W-:Y:S01]  /*69b0*/  SHF.R.S32.HI R0, RZ, 0x18, R5 ;  /* 0x00000018ff007819 */ /* 0x000fe20000011405 */
[-C--:B------:R-:W-:Y:S01]  /*69c0*/  IMAD R19, R3, R40.reuse, R19 ;  /* 0x0000002803137224 */ /* 0x080fe200078e0213 */
[----:B------:R-:W-:Y:S01]  /*69d0*/  SHF.R.S32.HI R2, RZ, 0x18, R45 ;  /* 0x00000018ff027819 */ /* 0x000fe2000001142d */
[-C--:B------:R-:W-:Y:S01]  /*69e0*/  IMAD R20, R4, R40.reuse, R20 ;  /* 0x0000002804147224 */ /* 0x080fe200078e0214 */
[----:B------:R-:W-:Y:S01]  /*69f0*/  SHF.L.U32 R4, R46, 0x10, RZ ;  /* 0x000000102e047819 */ /* 0x000fe200000006ff */
[-C--:B------:R-:W-:Y:S01]  /*6a00*/  IMAD R21, R0, R40.reuse, R21 ;  /* 0x0000002800157224 */ /* 0x080fe200078e0215 */
[C---:B------:R-:W-:Y:S01]  /*6a10*/  PRMT R0, R46.reuse, 0x8880, RZ ;  /* 0x000088802e007816 */ /* 0x040fe200000000ff */
[----:B------:R1:W-:Y:S01]  /*6a20*/  STS.128 [R69+UR44+0x2200], R52 ;  /* 0x0022003445007988 */ /* 0x0003e20008000c2c */
[----:B------:R-:W-:Y:S01]  /*6a30*/  SHF.L.U32 R3, R46, 0x8, RZ ;  /* 0x000000082e037819 */ /* 0x000fe200000006ff */
[-C--:B------:R-:W-:Y:S01]  /*6a40*/  IMAD R22, R2, R40.reuse, R22 ;  /* 0x0000002802167224 */ /* 0x080fe200078e0216 */
[----:B------:R-:W-:Y:S01]  /*6a50*/  SHF.R.S32.HI R2, RZ, 0x18, R4 ;  /* 0x00000018ff027819 */ /* 0x000fe20000011404 */
[-C--:B------:R-:W-:Y:S01]  /*6a60*/  IMAD R23, R0, R40.reuse, R23 ;  /* 0x0000002800177224 */ /* 0x080fe200078e0217 */
[----:B------:R-:W-:Y:S01]  /*6a70*/  SHF.R.S32.HI R3, RZ, 0x18, R3 ;  /* 0x00000018ff037819 */ /* 0x000fe20000011403 */
[----:B------:R-:W-:Y:S01]  /*6a80*/  IMAD R30, R38, R35, RZ ;  /* 0x00000023261e7224 */ /* 0x000fe200078e02ff */
[----:B------:R-:W-:Y:S01]  /*6a90*/  SHF.R.S32.HI R0, RZ, 0x18, R46 ;  /* 0x00000018ff007819 */ /* 0x000fe2000001142e */
[-C--:B------:R-:W-:Y:S01]  /*6aa0*/  IMAD R24, R2, R40.reuse, R24 ;  /* 0x0000002802187224 */ /* 0x080fe200078e0218 */
[----:B------:R-:W-:Y:S01]  /*6ab0*/  PRMT R2, R47, 0x8880, RZ ;  /* 0x000088802f027816 */ /* 0x000fe200000000ff */
[-C--:B------:R-:W-:Y:S01]  /*6ac0*/  IMAD R25, R3, R40.reuse, R25 ;  /* 0x0000002803197224 */ /* 0x080fe200078e0219 */
[C---:B------:R-:W-:Y:S01]  /*6ad0*/  SHF.L.U32 R3, R47.reuse, 0x10, RZ ;  /* 0x000000102f037819 */ /* 0x040fe200000006ff */
[----:B------:R-:W-:Y:S01]  /*6ae0*/  IMAD.SHL.U32 R4, R47, 0x100, RZ ;  /* 0x000001002f047824 */ /* 0x000fe200078e00ff */
[----:B------:R-:W-:Y:S01]  /*6af0*/  SHF.R.S32.HI R5, RZ, 0x18, R47 ;  /* 0x00000018ff057819 */ /* 0x000fe2000001142f */
[-C--:B------:R-:W-:Y:S01]  /*6b00*/  IMAD R26, R0, R40.reuse, R26 ;  /* 0x00000028001a7224 */ /* 0x080fe200078e021a */
[----:B------:R-:W-:Y:S01]  /*6b10*/  SHF.R.S32.HI R3, RZ, 0x18, R3 ;  /* 0x00000018ff037819 */ /* 0x000fe20000011403 */
[-C--:B------:R-:W-:Y:S01]  /*6b20*/  IMAD R27, R2, R40.reuse, R27 ;  /* 0x00000028021b7224 */ /* 0x080fe200078e021b */
[----:B------:R-:W-:Y:S02]  /*6b30*/  SHF.R.S32.HI R4, RZ, 0x18, R4 ;  /* 0x00000018ff047819 */ /* 0x000fe40000011404 */
[----:B------:R-:W-:Y:S01]  /*6b40*/  I2IP.S8.S32.SAT R17, R18, R17, RZ ;  /* 0x0000001112117239 */ /* 0x000fe200000014ff */
[-C--:B------:R-:W-:Y:S01]  /*6b50*/  IMAD R28, R3, R40.reuse, R28 ;  /* 0x00000028031c7224 */ /* 0x080fe200078e021c */
[----:B------:R-:W-:Y:S01]  /*6b60*/  I2IP.S8.S32.SAT R21, R22, R21, RZ ;  /* 0x0000001516157239 */ /* 0x000fe200000014ff */
[-C--:B------:R-:W-:Y:S01]  /*6b70*/  IMAD R29, R4, R40.reuse, R29 ;  /* 0x00000028041d7224 */ /* 0x080fe200078e021d */
[----:B------:R-:W-:Y:S01]  /*6b80*/  I2IP.S8.S32.SAT R16, R16, R15, R17 ;  /* 0x0000000f10107239 */ /* 0x000fe20000001411 */
[----:B------:R-:W-:Y:S01]  /*6b90*/  IMAD R30, R5, R40, R30 ;  /* 0x00000028051e7224 */ /* 0x000fe200078e021e */
[----:B------:R-:W-:Y:S02]  /*6ba0*/  I2IP.S8.S32.SAT R17, R20, R19, R21 ;  /* 0x0000001314117239 */ /* 0x000fe40000001415 */
[----:B------:R-:W-:Y:S02]  /*6bb0*/  I2IP.S8.S32.SAT R18, R26, R25, RZ ;  /* 0x000000191a127239 */ /* 0x000fe400000014ff */
[----:B------:R-:W-:Y:S02]  /*6bc0*/  I2IP.S8.S32.SAT R19, R30, R29, RZ ;  /* 0x0000001d1e137239 */ /* 0x000fe400000014ff */
[----:B------:R-:W-:Y:S02]  /*6bd0*/  IADD3 R2, PT, PT, R69, UR44, RZ ;  /* 0x0000002c45027c10 */ /* 0x000fe4000fffe0ff */
[----:B------:R-:W-:Y:S02]  /*6be0*/  SHF.L.U32 R0, R79, 0x4, RZ ;  /* 0x000000044f007819 */ /* 0x000fe400000006ff */
[----:B------:R-:W-:Y:S02]  /*6bf0*/  I2IP.S8.S32.SAT R18, R24, R23, R18 ;  /* 0x0000001718127239 */ /* 0x000fe40000001412 */
[----:B------:R-:W-:Y:S02]  /*6c00*/  I2IP.S8.S32.SAT R19, R28, R27, R19 ;  /* 0x0000001b1c137239 */ /* 0x000fe40000001413 */
[----:B------:R-:W-:Y:S02]  /*6c10*/  IADD3 R87, PT, PT, R2, R0, RZ ;  /* 0x0000000002577210 */ /* 0x000fe40007ffe0ff */
[----:B------:R-:W-:Y:S02]  /*6c20*/  LEA R3, R81, UR44, 0x3 ;  /* 0x0000002c51037c11 */ /* 0x000fe4000f8e18ff */
[----:B------:R-:W-:Y:S01]  /*6c30*/  @P6 SHF.L.U32 R4, R80, 0x1f, RZ ;  /* 0x0000001f50046819 */ /* 0x000fe200000006ff */
[----:B------:R1:W-:Y:S01]  /*6c40*/  STS.128 [R87+0x2210], R16 ;  /* 0x0022101057007388 */ /* 0x0003e20000000c00 */
[----:B------:R-:W-:Y:S01]  /*6c50*/  @!PT LDS RZ, [RZ] ;  /* 0x00000000fffff984 */ /* 0x000fe20000000800 */
[----:B------:R-:W-:Y:S01]  /*6c60*/  @!PT LDS RZ, [RZ] ;  /* 0x00000000fffff984 */ /* 0x000fe20000000800 */
[----:B------:R-:W-:Y:S01]  /*6c70*/  @!PT LDS RZ, [RZ] ;  /* 0x00000000fffff984 */ /* 0x000fe20000000800 */
[----:B------:R-:W-:Y:S01]  /*6c80*/  @!PT LDS RZ, [RZ] ;  /* 0x00000000fffff984 */ /* 0x000fe20000000800 */
[----:B------:R2:W-:Y:S07]  /*6c90*/  MEMBAR.ALL.CTA ;  /* 0x0000000000007992 */ /* 0x0005ee0000008000 */
[----:B--2---:R-:W2:Y:S02]  /*6ca0*/  FENCE.VIEW.ASYNC.S ;  /* 0x00000000000073c6 */ /* 0x004ea40000000000 */
[----:B--2---:R-:W-:Y:S06]  /*6cb0*/  BAR.SYNC.DEFER_BLOCKING 0x1, 0x80 ;  /* 0x0042000000007b1d */ /* 0x004fec0000010000 */
[----:B------:R-:W-:Y:S05]  /*6cc0*/  @P0 BRA `(.L_x_107) ;  /* 0x0000000000280947 */ /* 0x000fea0003800000 */
[----:B------:R-:W2:Y:S01]  /*6cd0*/  LDCU.64 UR6, c[0x0][0x348] ;  /* 0x00006900ff0677ac */ /* 0x000ea20008000a00 */
[----:B------:R-:W-:Y:S01]  /*6ce0*/  UIADD3 UR4, UPT, UPT, UR44, 0x2200, URZ ;  /* 0x000022002c047890 */ /* 0x000fe2000fffe0ff */
[----:B------:R-:W-:Y:S05]  /*6cf0*/  UMOV UR51, UR36 ;  /* 0x0000002400337c82 */ /* 0x000fea0008000000 */
[----:B------:R-:W-:Y:S04]  /*6d00*/  MOV R85, UR4 ;  /* 0x0000000400557c02 */ /* 0x000fe80008000f00 */
[----:B------:R-:W-:Y:S01]  /*6d10*/  R2UR UR48, R85 ;  /* 0x00000000553072ca */ /* 0x000fe200000e0000 */
[----:B--2---:R-:W-:Y:S04]  /*6d20*/  UIADD3 UR4, UP0, UPT, UR6, 0x680, URZ ;  /* 0x0000068006047890 */ /* 0x004fe8000ff1e0ff */
[----:B------:R-:W-:Y:S09]  /*6d30*/  UIADD3.X UR5, UPT, UPT, URZ, UR7, URZ, UP0, !UPT ;  /* 0x00000007ff057290 */ /* 0x000ff200087fe4ff */
[----:B------:R2:W-:Y:S01]  /*6d40*/  UTMASTG.3D [UR48], [UR4] ;  /* 0x00000030040073b5 */ /* 0x0005e20008010000 */
[----:B------:R0:W-:Y:S01]  /*6d50*/  UTMACMDFLUSH ;  /* 0x00000000000079b7 */ /* 0x0001e20000000000 */
[----:B--2---:R-:W-:Y:S04]  /*6d60*/  DEPBAR.LE SB0, 0x1 ;  /* 0x000080400000791a */ /* 0x004fe80000000000 */
.L_x_107:
[----:B------:R-:W-:Y:S05]  /*6d70*/  BSYNC.RECONVERGENT B0 ;  /* 0x0000000000007941 */ /* 0x000fea0003800200 */
.L_x_106:
[----:B------:R-:W-:Y:S06]  /*6d80*/  BAR.SYNC.DEFER_BLOCKING 0x1, 0x80 ;  /* 0x0042000000007b1d */ /* 0x000fec0000010000 */
[----:B------:R-:W2:Y:S01]  /*6d90*/  @P6 SYNCS.PHASECHK.TRANS64.TRYWAIT P0, [R3+URZ+0x80], R4 ;  /* 0x00008004030065a7 */ /* 0x000ea200080011ff */
[----:B------:R-:W-:Y:S01]  /*6da0*/  BSSY B1, `(.L_x_108) ;  /* 0x000001f000017945 */ /* 0x000fe20003800000 */
[----:B--2---:R-:W-:Y:S03]  /*6db0*/  @P6 SEL R56, RZ, 0x1, !P0 ;  /* 0x00000001ff386807 */ /* 0x004fe60004000000 */
[----:B------:R-:W-:Y:S05]  /*6dc0*/  @!P6 BRA `(.L_x_109) ;  /* 0x000000000070e947 */ /* 0x000fea0003800000 */
[----:B------:R-:W-:Y:S01]  /*6dd0*/  ISETP.NE.AND P1, PT, R57, RZ, PT ;  /* 0x000000ff3900720c */ /* 0x000fe20003f25270 */
[----:B------:R-:W-:Y:S01]  /*6de0*/  BSSY B0, `(.L_x_110) ;  /* 0x0000008000007945 */ /* 0x000fe20003800000 */
[----:B------:R-:W-:Y:S11]  /*6df0*/  ISETP.NE.AND P0, PT, R56, RZ, PT ;  /* 0x000000ff3800720c */ /* 0x000ff60003f05270 */
[----:B------:R-:W-:Y:S04]  /*6e00*/  @P1 IMAD R2, R81, 0x1000, R2 ;  /* 0x0000100051021824 */ /* 0x000fe800078e0202 */
[----:B------:R-:W-:Y:S01]  /*6e10*/  @P1 IMAD.IADD R4, R0, 0x1, R2 ;  /* 0x0000000100041824 */ /* 0x000fe200078e0202 */
[----:B------:R-:W-:Y:S06]  /*6e20*/  @P0 BRA `(.L_x_111) ;  /* 0x00000000000c0947 */ /* 0x000fec0003800000 */
[----:B------:R-:W-:Y:S04]  /*6e30*/  SHF.L.U32 R0, R80, 0x1f, RZ ;  /* 0x0000001f50007819 */ /* 0x000fe800000006ff */
[----:B------:R-:W2:Y:S02]  /*6e40*/  SYNCS.PHASECHK.TRANS64.TRYWAIT P0, [R3+URZ+0x80], R0 ;  /* 0x00008000030075a7 */ /* 0x000ea400080011ff */
[----:B--2---:R-:W-:Y:S05]  /*6e50*/  @!P0 BRA `(.L_x_112) ;  /* 0x0000001800308947 */ /* 0x004fea0003800000 */
.L_x_111:
[----:B------:R-:W-:Y:S05]  /*6e60*/  BSYNC B0 ;  /* 0x0000000000007941 */ /* 0x000fea0003800000 */
.L_x_110:
[----:B------:R-:W-:Y:S01]  /*6e70*/  ISETP.NE.AND P0, PT, R57, RZ, PT ;  /* 0x000000ff3900720c */ /* 0x000fe20003f05270 */
[----:B--2---:R-:W-:Y:S02]  /*6e80*/  VIADD R3, R3, 0x90 ;  /* 0x0000009003037836 */ /* 0x004fe40000000000 */
[----:B------:R-:W-:Y:S02]  /*6e90*/  IMAD.U32 R0, RZ, RZ, UR45 ;  /* 0x0000002dff007e24 */ /* 0x000fe4000f8e00ff */
[----:B------:R-:W-:Y:S03]  /*6ea0*/  VIADD R81, R81, 0x1 ;  /* 0x0000000151517836 */ /* 0x000fe60000000000 */
[----:B------:R-:W-:Y:S05]  /*6eb0*/  PRMT R0, R0, 0x654, R3 ;  /* 0x0000065400007816 */ /* 0x000fea0000000003 */
[----:B------:R2:W3:Y:S04]  /*6ec0*/  @P0 LDS.128 R48, [R2+0x200] ;  /* 0x0002000002300984 */ /* 0x0004e80000000c00 */
        /* <DEDUP_REMOVED lines=11> */
[----:B--23--:R-:W-:Y:S02]  /*6f80*/  LOP3.LUT R80, R80, R0, RZ, 0x3c, !PT ;  /* 0x0000000050507212 */ /* 0x00cfe400078e3cff */
.L_x_109:
[----:B------:R-:W-:Y:S05]  /*6f90*/  BSYNC B1 ;  /* 0x0000000000017941 */ /* 0x000fea0003800000 */
.L_x_108:
[----:B------:R-:W-:Y:S05]  /*6fa0*/  VIADD R0, R39, 0x40 ;  /* 0x0000004027007836 */ /* 0x000fea0000000000 */
[----:B------:R-:W-:Y:S04]  /*6fb0*/  SHF.R.U32.HI R0, RZ, 0x15, R0 ;  /* 0x00000015ff007819 */ /* 0x000fe80000011600 */
[----:B------:R-:W-:Y:S11]  /*6fc0*/  LOP3.LUT P0, RZ, R0, 0x3, R75, 0x48, !PT ;  /* 0x0000000300ff7812 */ /* 0x000ff6000780484b */
[----:B------:R-:W-:Y:S02]  /*6fd0*/  @!UPT UIADD3 URZ, UPT, UPT, URZ, URZ, URZ ;  /* 0x000000fffffff290 */ /* 0x000fe4000fffe0ff */
[----:B------:R-:W-:Y:S05]  /*6fe0*/  @!P0 BRA `(.L_x_113) ;  /* 0x0000000000408947 */ /* 0x000fea0003800000 */
[----:B------:R-:W2:Y:S01]  /*6ff0*/  LDCU.64 UR8, c[0x4][0x70] ;  /* 0x01000e00ff0877ac */ /* 0x000ea20008000a00 */
[----:B------:R-:W-:Y:S01]  /*7000*/  MOV R3, 0x0 ;  /* 0x0000000000037802 */ /* 0x000fe20000000f00 */
[----:B------:R-:W-:Y:S02]  /*7010*/  HFMA2 R12, -RZ, RZ, 0, 5.9604644775390625e-08 ;  /* 0x00000001ff0c7431 */ /* 0x000fe400000001ff */
[----:B------:R-:W-:Y:S02]  /*7020*/  IMAD.MOV.U32 R8, RZ, RZ, 0x192 ;  /* 0x00000192ff087424 */ /* 0x000fe400078e00ff */
[----:B------:R-:W-:Y:S01]  /*7030*/  IMAD.MOV.U32 R13, RZ, RZ, RZ ;  /* 0x000000ffff0d7224 */ /* 0x000fe200078e00ff */
[----:B------:R-:W3:Y:S01]  /*7040*/  LDCU.64 UR6, c[0x4][0x78] ;  /* 0x01000f00ff0677ac */ /* 0x000ee20008000a00 */
[----:B------:R-:W1:Y:S01]  /*7050*/  LDC.64 R2, c[0x4][R3] ;  /* 0x0100000003027b82 */ /* 0x000e620000000a00 */
[----:B------:R-:W5:Y:S01]  /*7060*/  LDCU.64 UR4, c[0x4][0x10] ;  /* 0x01000200ff0477ac */ /* 0x000f620008000a00 */
[----:B--2---:R-:W-:Y:S01]  /*7070*/  MOV R5, UR9 ;  /* 0x0000000900057c02 */ /* 0x004fe20008000f00 */
[----:B------:R-:W-:Y:S01]  /*7080*/  IMAD.U32 R4, RZ, RZ, UR8 ;  /* 0x00000008ff047e24 */ /* 0x000fe2000f8e00ff */
[----:B---3--:R-:W-:Y:S01]  /*7090*/  MOV R7, UR7 ;  /* 0x0000000700077c02 */ /* 0x008fe20008000f00 */
[----:B------:R-:W-:Y:S01]  /*70a0*/  IMAD.U32 R6, RZ, RZ, UR6 ;  /* 0x00000006ff067e24 */ /* 0x000fe2000f8e00ff */
[----:B-----5:R-:W-:Y:S01]  /*70b0*/  MOV R11, UR5 ;  /* 0x00000005000b7c02 */ /* 0x020fe20008000f00 */
[----:B------:R-:W-:Y:S02]  /*70c0*/  IMAD.U32 R10, RZ, RZ, UR4 ;  /* 0x00000004ff0a7e24 */ /* 0x000fe4000f8e00ff */
[----:B------:R-:W-:Y:S07]  /*70d0*/  LEPC R20, `(.L_x_113) ;  /* 0x000000001014794e */ /* 0x000fee0000000000 */
[----:B-1--4-:R-:W-:Y:S05]  /*70e0*/  CALL.ABS.NOINC R2 ;  /* 0x0000000002007343 */ /* 0x012fea0003c00000 */
.L_x_113:
[----:B------:R-:W-:Y:S01]  /*70f0*/  ISETP.NE.AND P0, PT, R86, RZ, PT ;  /* 0x000000ff5600720c */ /* 0x000fe20003f05270 */
[----:B------:R-:W-:Y:S05]  /*7100*/  WARPSYNC.ALL ;  /* 0x0000000000007948 */ /* 0x000fea0003800000 */
[----:B------:R-:W-:Y:S01]  /*7110*/  IMAD.SHL.U32 R66, R49, 0x100, RZ ;  /* 0x0000010031427824 */ /* 0x000fe200078e00ff */
[----:B------:R-:W-:Y:S01]  /*7120*/  R2UR UR4, R39 ;  /* 0x00000000270472ca */ /* 0x000fe200000e0000 */
[----:B------:R-:W-:Y:S01]  /*7130*/  IMAD.SHL.U32 R60, R51, 0x100, RZ ;  /* 0x00000100333c7824 */ /* 0x000fe200078e00ff */
[C---:B------:R-:W-:Y:S01]  /*7140*/  SHF.L.U32 R2, R48.reuse, 0x10, RZ ;  /* 0x0000001030027819 */ /* 0x040fe200000006ff */
[----:B-1--4-:R-:W-:Y:S01]  /*7150*/  IMAD.SHL.U32 R54, R45, 0x100, RZ ;  /* 0x000001002d367824 */ /* 0x012fe200078e00ff */
[C---:B------:R-:W-:Y:S01]  /*7160*/  PRMT R0, R48.reuse, 0x8880, RZ ;  /* 0x0000888030007816 */ /* 0x040fe200000000ff */
[----:B------:R-:W-:Y:S01]  /*7170*/  BSSY.RECONVERGENT B0, `(.L_x_114) ;  /* 0x000009f000007945 */ /* 0x000fe20003800200 */
[----:B------:R-:W-:Y:S02]  /*7180*/  SHF.L.U32 R3, R48, 0x8, RZ ;  /* 0x0000000830037819 */ /* 0x000fe400000006ff */
[----:B------:R-:W-:Y:S02]  /*7190*/  SHF.R.S32.HI R2, RZ, 0x18, R2 ;  /* 0x00000018ff027819 */ /* 0x000fe40000011402 */
[----:B------:R-:W-:Y:S02]  /*71a0*/  PRMT R68, R49, 0x8880, RZ ;  /* 0x0000888031447816 */ /* 0x000fe400000000ff */
[----:B------:R-:W-:Y:S01]  /*71b0*/  SHF.R.S32.HI R3, RZ, 0x18, R3 ;  /* 0x00000018ff037819 */ /* 0x000fe20000011403 */
[----:B------:R-:W-:Y:S01]  /*71c0*/  LDTM.16dp32bit_t0_t15.x32 R4, tmem[UR4+0x40] ;  /* 0x00004004000479ee */ /* 0x000fe20008a80000 */
[----:B------:R-:W1:Y:S01]  /*71d0*/  LDTM.16dp32bit_t16_t31.x32 R4, tmem[UR4+0x60] ;  /* 0x00006004000479ee */ /* 0x000e620008aa0000 */
[----:B------:R-:W-:Y:S01]  /*71e0*/  NOP ;  /* 0x0000000000007918 */ /* 0x000fe20000000000 */
[C---:B------:R-:W-:Y:S02]  /*71f0*/  SHF.L.U32 R63, R50.reuse, 0x8, RZ ;  /* 0x00000008323f7819 */ /* 0x040fe400000006ff */
[C---:B------:R-:W-:Y:S02]  /*7200*/  PRMT R62, R51.reuse, 0x8880, RZ ;  /* 0x00008880333e7816 */ /* 0x040fe400000000ff */
[----:B------:R-:W-:Y:S02]  /*7210*/  SHF.L.U32 R61, R51, 0x10, RZ ;  /* 0x00000010333d7819 */ /* 0x000fe400000006ff */
[----:B------:R-:W-:Y:S02]  /*7220*/  R2UR UR5, R43 ;  /* 0x000000002b0572ca */ /* 0x000fe400000e0000 */
[----:B------:R-:W-:Y:S01]  /*7230*/  SHF.R.S32.HI R39, RZ, 0x18, R48 ;  /* 0x00000018ff277819 */ /* 0x000fe20000011430 */
[----:B------:R-:W-:Y:S01]  /*7240*/  IMAD.SHL.U32 R48, R47, 0x100, RZ ;  /* 0x000001002f307824 */ /* 0x000fe200078e00ff */
[----:B------:R-:W-:Y:S02]  /*7250*/  SHF.L.U32 R67, R49, 0x10, RZ ;  /* 0x0000001031437819 */ /* 0x000fe400000006ff */
[C---:B------:R-:W-:Y:S02]  /*7260*/  PRMT R65, R50.reuse, 0x8880, RZ ;  /* 0x0000888032417816 */ /* 0x040fe400000000ff */
[----:B------:R-:W-:Y:S02]  /*7270*/  SHF.R.S32.HI R41, RZ, 0x18, R49 ;  /* 0x00000018ff297819 */ /* 0x000fe40000011431 */
[----:B------:R-:W-:Y:S02]  /*7280*/  SHF.L.U32 R64, R50, 0x10, RZ ;  /* 0x0000001032407819 */ /* 0x000fe400000006ff */
[----:B------:R-:W-:Y:S01]  /*7290*/  SHF.R.S32.HI R42, RZ, 0x18, R50 ;  /* 0x00000018ff2a7819 */ /* 0x000fe20000011432 */
[----:B------:R-:W-:Y:S01]  /*72a0*/  UIADD3 UR4, UPT, UPT, UR5, 0xf0, URZ ;  /* 0x000000f005047890 */ /* 0x000fe2000fffe0ff */
[----:B------:R-:W-:Y:S01]  /*72b0*/  PRMT R59, R44, 0x8880, RZ ;  /* 0x000088802c3b7816 */ /* 0x000fe200000000ff */
[C---:B-1----:R-:W-:Y:S02]  /*72c0*/  IMAD R4, R38.reuse, R4, RZ ;  /* 0x0000000426047224 */ /* 0x042fe400078e02ff */
[----:B------:R-:W-:Y:S01]  /*72d0*/  UPRMT UR4, UR45, 0x654, UR4 ;  /* 0x000006542d047896 */ /* 0x000fe20008000004 */
[C---:B------:R-:W-:Y:S01]  /*72e0*/  IMAD R5, R38.reuse, R5, RZ ;  /* 0x0000000526057224 */ /* 0x040fe200078e02ff */
[----:B------:R-:W-:Y:S01]  /*72f0*/  SHF.R.S32.HI R43, RZ, 0x18, R51 ;  /* 0x00000018ff2b7819 */ /* 0x000fe20000011433 */
[----:B------:R-:W-:Y:S01]  /*7300*/  IMAD R6, R38, R6, RZ ;  /* 0x0000000626067224 */ /* 0x000fe200078e02ff */
[----:B------:R-:W-:Y:S01]  /*7310*/  SHF.L.U32 R51, R46, 0x8, RZ ;  /* 0x000000082e337819 */ /* 0x000fe200000006ff */
[----:B------:R-:W-:Y:S01]  /*7320*/  IMAD R4, R0, R40, R4 ;  /* 0x0000002800047224 */ /* 0x000fe200078e0204 */
[----:B------:R-:W-:Y:S01]  /*7330*/  MOV R0, R68 ;  /* 0x0000004400007202 */ /* 0x000fe20000000f00 */
[----:B------:R-:W-:Y:S01]  /*7340*/  IMAD R7, R38, R7, RZ ;  /* 0x0000000726077224 */ /* 0x000fe200078e02ff */
[----:B------:R-:W-:Y:S01]  /*7350*/  SHF.L.U32 R58, R44, 0x10, RZ ;  /* 0x000000102c3a7819 */ /* 0x000fe200000006ff */
[-C--:B------:R-:W-:Y:S01]  /*7360*/  IMAD R5, R2, R40.reuse, R5 ;  /* 0x0000002802057224 */ /* 0x080fe200078e0205 */
[----:B------:R-:W-:Y:S01]  /*7370*/  SYNCS.ARRIVE.TRANS64.RED.A1T0 RZ, [UR4], RZ ;  /* 0x000000ffffff79a7 */ /* 0x000fe20008100404 */
[----:B------:R-:W-:Y:S01]  /*7380*/  IMAD R6, R3, R40, R6 ;  /* 0x0000002803067224 */ /* 0x000fe200078e0206 */
[----:B------:R-:W-:Y:S01]  /*7390*/  SHF.R.S32.HI R2, RZ, 0x18, R67 ;  /* 0x00000018ff027819 */ /* 0x000fe20000011443 */
[C---:B------:R-:W-:Y:S01]  /*73a0*/  IMAD R8, R38.reuse, R8, RZ ;  /* 0x0000000826087224 */ /* 0x040fe200078e02ff */
[----:B------:R-:W-:Y:S01]  /*73b0*/  SHF.R.S32.HI R3, RZ, 0x18, R66 ;  /* 0x00000018ff037819 */ /* 0x000fe20000011442 */
[-C--:B------:R-:W-:Y:S01]  /*73c0*/  IMAD R7, R39, R40.reuse, R7 ;  /* 0x0000002827077224 */ /* 0x080fe200078e0207 */
[----:B------:R-:W-:Y:S01]  /*73d0*/  MOV R39, R65 ;  /* 0x0000004100277202 */ /* 0x000fe20000000f00 */
[----:B------:R-:W-:Y:S01]  /*73e0*/  IMAD R9, R38, R9, RZ ;  /* 0x0000000926097224 */ /* 0x000fe200078e02ff */
[C---:B------:R-:W-:Y:S01]  /*73f0*/  PRMT R56, R45.reuse, 0x8880, RZ ;  /* 0x000088802d387816 */ /* 0x040fe200000000ff */
[----:B------:R-:W-:Y:S01]  /*7400*/  IMAD R8, R0, R40, R8 ;  /* 0x0000002800087224 */ /* 0x000fe200078e0208 */
[----:B------:R-:W-:Y:S01]  /*7410*/  SHF.L.U32 R55, R45, 0x10, RZ ;  /* 0x000000102d377819 */ /* 0x000fe200000006ff */
[----:B------:R-:W-:Y:S01]  /*7420*/  IMAD R10, R38, R10, RZ ;  /* 0x0000000a260a7224 */ /* 0x000fe200078e02ff */
[----:B------:R-:W-:Y:S01]  /*7430*/  PRMT R53, R46, 0x8880, RZ ;  /* 0x000088802e357816 */ /* 0x000fe200000000ff */
[----:B------:R-:W-:Y:S01]  /*7440*/  IMAD R9, R2, R40, R9 ;  /* 0x0000002802097224 */ /* 0x000fe200078e0209 */
[----:B------:R-:W-:Y:S01]  /*7450*/  SHF.R.S32.HI R45, RZ, 0x18, R45 ;  /* 0x00000018ff2d7819 */ /* 0x000fe2000001142d */
[----:B------:R-:W-:Y:S01]  /*7460*/  IMAD R0, R38, R20, RZ ;  /* 0x0000001426007224 */ /* 0x000fe200078e02ff */
[----:B------:R-:W-:Y:S01]  /*7470*/  SHF.L.U32 R52, R46, 0x10, RZ ;  /* 0x000000102e347819 */ /* 0x000fe200000006ff */
[C---:B------:R-:W-:Y:S01]  /*7480*/  IMAD R11, R38.reuse, R11, RZ ;  /* 0x0000000b260b7224 */ /* 0x040fe200078e02ff */
[C---:B------:R-:W-:Y:S01]  /*7490*/  PRMT R50, R47.reuse, 0x8880, RZ ;  /* 0x000088802f327816 */ /* 0x040fe200000000ff */
[C---:B------:R-:W-:Y:S01]  /*74a0*/  IMAD R2, R38.reuse, R21, RZ ;  /* 0x0000001526027224 */ /* 0x040fe200078e02ff */
[----:B------:R-:W-:Y:S01]  /*74b0*/  SHF.R.S32.HI R46, RZ, 0x18, R46 ;  /* 0x00000018ff2e7819 */ /* 0x000fe2000001142e */
[C---:B------:R-:W-:Y:S01]  /*74c0*/  IMAD R20, R38.reuse, R24, RZ ;  /* 0x0000001826147224 */ /* 0x040fe200078e02ff */
[----:B------:R-:W-:Y:S01]  /*74d0*/  SHF.L.U32 R49, R47, 0x10, RZ ;  /* 0x000000102f317819 */ /* 0x000fe200000006ff */
[C---:B------:R-:W-:Y:S01]  /*74e0*/  IMAD R21, R38.reuse, R25, RZ ;  /* 0x0000001926157224 */ /* 0x040fe200078e02ff */
[----:B------:R-:W-:Y:S01]  /*74f0*/  SHF.R.S32.HI R47, RZ, 0x18, R47 ;  /* 0x00000018ff2f7819 */ /* 0x000fe2000001142f */
[----:B------:R-:W-:Y:S01]  /*7500*/  IMAD R24, R38, R28, RZ ;  /* 0x0000001c26187224 */ /* 0x000fe200078e02ff */
[----:B------:R-:W-:Y:S01]  /*7510*/  SHF.L.U32 R57, R44, 0x8, RZ ;  /* 0x000000082c397819 */ /* 0x000fe200000006ff */
[----:B------:R-:W-:Y:S01]  /*7520*/  IMAD R10, R3, R40, R10 ;  /* 0x00000028030a7224 */ /* 0x000fe200078e020a */
[----:B------:R-:W-:Y:S01]  /*7530*/  SHF.R.S32.HI R44, RZ, 0x18, R44 ;  /* 0x00000018ff2c7819 */ /* 0x000fe2000001142c */
[----:B------:R-:W-:Y:S01]  /*7540*/  IMAD R12, R38, R12, RZ ;  /* 0x0000000c260c7224 */ /* 0x000fe200078e02ff */
[----:B------:R-:W-:Y:S01]  /*7550*/  IADD3 R36, PT, PT, R36, 0x1, RZ ;  /* 0x0000000124247810 */ /* 0x000fe20007ffe0ff */
[C---:B------:R-:W-:Y:S02]  /*7560*/  IMAD R25, R38.reuse, R29, RZ ;  /* 0x0000001d26197224 */ /* 0x040fe400078e02ff */
[C---:B------:R-:W-:Y:S01]  /*7570*/  IMAD R28, R38.reuse, R32, RZ ;  /* 0x00000020261c7224 */ /* 0x040fe200078e02ff */
[----:B------:R-:W-:Y:S01]  /*7580*/  SHF.R.S32.HI R32, RZ, 0x18, R64 ;  /* 0x00000018ff207819 */ /* 0x000fe20000011440 */
[C---:B------:R-:W-:Y:S01]  /*7590*/  IMAD R29, R38.reuse, R33, RZ ;  /* 0x00000021261d7224 */ /* 0x040fe200078e02ff */
[----:B------:R-:W-:Y:S01]  /*75a0*/  I2IP.S8.S32.SAT R33, R7, R6, RZ ;  /* 0x0000000607217239 */ /* 0x000fe200000014ff */
[----:B------:R-:W-:Y:S01]  /*75b0*/  IMAD R11, R41, R40, R11 ;  /* 0x00000028290b7224 */ /* 0x000fe200078e020b */
[----:B------:R-:W-:Y:S01]  /*75c0*/  SHF.R.S32.HI R6, RZ, 0x18, R63 ;  /* 0x00000018ff067819 */ /* 0x000fe2000001143f */
[C---:B------:R-:W-:Y:S01]  /*75d0*/  IMAD R13, R38.reuse, R13, RZ ;  /* 0x0000000d260d7224 */ /* 0x040fe200078e02ff */
[----:B------:R-:W-:Y:S01]  /*75e0*/  MOV R7, R62 ;  /* 0x0000003e00077202 */ /* 0x000fe20000000f00 */
[C---:B------:R-:W-:Y:S02]  /*75f0*/  IMAD R14, R38.reuse, R14, RZ ;  /* 0x0000000e260e7224 */ /* 0x040fe400078e02ff */
[C---:B------:R-:W-:Y:S02]  /*7600*/  IMAD R3, R38.reuse, R22, RZ ;  /* 0x0000001626037224 */ /* 0x040fe400078e02ff */
[----:B------:R-:W-:Y:S02]  /*7610*/  IMAD R12, R39, R40, R12 ;  /* 0x00000028270c7224 */ /* 0x000fe400078e020c */
[C---:B------:R-:W-:Y:S02]  /*7620*/  IMAD R22, R38.reuse, R26, RZ ;  /* 0x0000001a26167224 */ /* 0x040fe400078e02ff */
[C---:B------:R-:W-:Y:S02]  /*7630*/  IMAD R15, R38.reuse, R15, RZ ;  /* 0x0000000f260f7224 */ /* 0x040fe400078e02ff */
[----:B------:R-:W-:Y:S02]  /*7640*/  IMAD R26, R38, R30, RZ ;  /* 0x0000001e261a7224 */ /* 0x000fe400078e02ff */
[----:B------:R-:W-:Y:S02]  /*7650*/  IMAD R13, R32, R40, R13 ;  /* 0x00000028200d7224 */ /* 0x000fe400078e020d */
[C---:B------:R-:W-:Y:S01]  /*7660*/  IMAD R30, R38.reuse, R34, RZ ;  /* 0x00000022261e7224 */ /* 0x040fe200078e02ff */
[----:B------:R-:W-:Y:S01]  /*7670*/  I2IP.S8.S32.SAT R34, R11, R10, RZ ;  /* 0x0000000a0b227239 */ /* 0x000fe200000014ff */
[----:B------:R-:W-:Y:S01]  /*7680*/  IMAD R16, R38, R16, RZ ;  /* 0x0000001026107224 */ /* 0x000fe200078e02ff */
[----:B------:R-:W-:Y:S01]  /*7690*/  SHF.R.S32.HI R10, RZ, 0x18, R61 ;  /* 0x00000018ff0a7819 */ /* 0x000fe2000001143d */
[----:B------:R-:W-:Y:S01]  /*76a0*/  IMAD R14, R6, R40, R14 ;  /* 0x00000028060e7224 */ /* 0x000fe200078e020e */
[----:B------:R-:W-:Y:S01]  /*76b0*/  I2IP.S8.S32.SAT R61, R9, R8, R34 ;  /* 0x00000008093d7239 */ /* 0x000fe20000001422 */
[----:B------:R-:W-:Y:S01]  /*76c0*/  IMAD R17, R38, R17, RZ ;  /* 0x0000001126117224 */ /* 0x000fe200078e02ff */
[----:B------:R-:W-:Y:S01]  /*76d0*/  SHF.R.S32.HI R11, RZ, 0x18, R60 ;  /* 0x00000018ff0b7819 */ /* 0x000fe2000001143c */
[----:B------:R-:W-:Y:S01]  /*76e0*/  IMAD R15, R42, R40, R15 ;  /* 0x000000282a0f7224 */ /* 0x000fe200078e020f */
[----:B------:R-:W-:Y:S01]  /*76f0*/  I2IP.S8.S32.SAT R60, R5, R4, R33 ;  /* 0x00000004053c7239 */ /* 0x000fe20000001421 */
[C---:B------:R-:W-:Y:S01]  /*7700*/  IMAD R18, R38.reuse, R18, RZ ;  /* 0x0000001226127224 */ /* 0x040fe200078e02ff */
[----:B------:R-:W-:Y:S01]  /*7710*/  SHF.R.S32.HI R5, RZ, 0x18, R58 ;  /* 0x00000018ff057819 */ /* 0x000fe2000001143a */
[----:B------:R-:W-:Y:S01]  /*7720*/  IMAD R16, R7, R40, R16 ;  /* 0x0000002807107224 */ /* 0x000fe200078e0210 */
[----:B------:R-:W-:Y:S01]  /*7730*/  I2IP.S8.S32.SAT R14, R15, R14, RZ ;  /* 0x0000000e0f0e7239 */ /* 0x000fe200000014ff */
[----:B------:R-:W-:Y:S01]  /*7740*/  IMAD R19, R38, R19, RZ ;  /* 0x0000001326137224 */ /* 0x000fe200078e02ff */
[----:B------:R-:W-:Y:S01]  /*7750*/  SHF.R.S32.HI R7, RZ, 0x18, R48 ;  /* 0x00000018ff077819 */ /* 0x000fe20000011430 */
[----:B------:R-:W-:Y:S01]  /*7760*/  IMAD R17, R10, R40, R17 ;  /* 0x000000280a117224 */ /* 0x000fe200078e0211 */
[----:B------:R-:W-:Y:S01]  /*7770*/  I2IP.S8.S32.SAT R62, R13, R12, R14 ;  /* 0x0000000c0d3e7239 */ /* 0x000fe2000000140e */
[-C--:B------:R-:W-:Y:S01]  /*7780*/  IMAD R18, R11, R40.reuse, R18 ;  /* 0x000000280b127224 */ /* 0x080fe200078e0212 */
[----:B------:R-:W-:Y:S01]  /*7790*/  SHF.R.S32.HI R6, RZ, 0x18, R57 ;  /* 0x00000018ff067819 */ /* 0x000fe20000011439 */
[----:B------:R-:W-:Y:S02]  /*77a0*/  IMAD.MOV.U32 R4, RZ, RZ, R59 ;  /* 0x000000ffff047224 */ /* 0x000fe400078e003b */
[-C--:B------:R-:W-:Y:S02]  /*77b0*/  IMAD R19, R43, R40.reuse, R19 ;  /* 0x000000282b137224 */ /* 0x080fe400078e0213 */
[----:B------:R-:W-:Y:S01]  /*77c0*/  IMAD R0, R4, R40, R0 ;  /* 0x0000002804007224 */ /* 0x000fe200078e0200 */
[----:B------:R-:W-:Y:S01]  /*77d0*/  MOV R4, R56 ;  /* 0x0000003800047202 */ /* 0x000fe20000000f00 */
[----:B------:R-:W-:Y:S01]  /*77e0*/  IMAD R23, R38, R23, RZ ;  /* 0x0000001726177224 */ /* 0x000fe200078e02ff */
[----:B------:R-:W-:Y:S01]  /*77f0*/  I2IP.S8.S32.SAT R18, R19, R18, RZ ;  /* 0x0000001213127239 */ /* 0x000fe200000014ff */
[-C--:B------:R-:W-:Y:S01]  /*7800*/  IMAD R2, R5, R40.reuse, R2 ;  /* 0x0000002805027224 */ /* 0x080fe200078e0202 */
[----:B------:R-:W-:Y:S01]  /*7810*/  SHF.R.S32.HI R5, RZ, 0x18, R55 ;  /* 0x00000018ff057819 */ /* 0x000fe20000011437 */
[----:B------:R-:W-:Y:S01]  /*7820*/  IMAD R3, R6, R40, R3 ;  /* 0x0000002806037224 */ /* 0x000fe200078e0203 */
[----:B------:R-:W-:Y:S01]  /*7830*/  I2IP.S8.S32.SAT R63, R17, R16, R18 ;  /* 0x00000010113f7239 */ /* 0x000fe20000001412 */
[-C--:B------:R-:W-:Y:S01]  /*7840*/  IMAD R23, R44, R40.reuse, R23 ;  /* 0x000000282c177224 */ /* 0x080fe200078e0217 */
[----:B------:R-:W-:Y:S01]  /*7850*/  SHF.R.S32.HI R6, RZ, 0x18, R54 ;  /* 0x00000018ff067819 */ /* 0x000fe20000011436 */
[-C--:B------:R-:W-:Y:S01]  /*7860*/  IMAD R20, R4, R40.reuse, R20 ;  /* 0x0000002804147224 */ /* 0x080fe200078e0214 */
[----:B------:R-:W-:Y:S01]  /*7870*/  MOV R4, R53 ;  /* 0x0000003500047202 */ /* 0x000fe20000000f00 */
[----:B------:R1:W-:Y:S01]  /*7880*/  STS.128 [R69+UR44+0x3200], R60 ;  /* 0x0032003c45007988 */ /* 0x0003e20008000c2c */
[----:B------:R-:W-:Y:S01]  /*7890*/  IMAD R27, R38, R27, RZ ;  /* 0x0000001b261b7224 */ /* 0x000fe200078e02ff */
[----:B------:R-:W-:Y:S01]  /*78a0*/  I2IP.S8.S32.SAT R3, R23, R3, RZ ;  /* 0x0000000317037239 */ /* 0x000fe200000014ff */
[-C--:B------:R-:W-:Y:S01]  /*78b0*/  IMAD R21, R5, R40.reuse, R21 ;  /* 0x0000002805157224 */ /* 0x080fe200078e0215 */
[----:B------:R-:W-:Y:S01]  /*78c0*/  SHF.R.S32.HI R5, RZ, 0x18, R52 ;  /* 0x00000018ff057819 */ /* 0x000fe20000011434 */
[-C--:B------:R-:W-:Y:S01]  /*78d0*/  IMAD R22, R6, R40.reuse, R22 ;  /* 0x0000002806167224 */ /* 0x080fe200078e0216 */
[----:B------:R-:W-:Y:S01]  /*78e0*/  SHF.R.S32.HI R6, RZ, 0x18, R49 ;  /* 0x00000018ff067819 */ /* 0x000fe20000011431 */
[-C--:B------:R-:W-:Y:S02]  /*78f0*/  IMAD R27, R45, R40.reuse, R27 ;  /* 0x000000282d1b7224 */ /* 0x080fe400078e021b */
[-C--:B------:R-:W-:Y:S01]  /*7900*/  IMAD R24, R4, R40.reuse, R24 ;  /* 0x0000002804187224 */ /* 0x080fe200078e0218 */
[----:B------:R-:W-:Y:S01]  /*7910*/  SHF.R.S32.HI R4, RZ, 0x18, R51 ;  /* 0x00000018ff047819 */ /* 0x000fe20000011433 */
[----:B------:R-:W-:Y:S01]  /*7920*/  IMAD R25, R5, R40, R25 ;  /* 0x0000002805197224 */ /* 0x000fe200078e0219 */
[----:B------:R-:W-:Y:S01]  /*7930*/  MOV R5, R50 ;  /* 0x0000003200057202 */ /* 0x000fe20000000f00 */
[----:B------:R-:W-:Y:S02]  /*7940*/  IMAD R31, R38, R31, RZ ;  /* 0x0000001f261f7224 */ /* 0x000fe400078e02ff */
[----:B------:R-:W-:Y:S01]  /*7950*/  IMAD R26, R4, R40, R26 ;  /* 0x00000028041a7224 */ /* 0x000fe200078e021a */
[----:B------:R-:W-:Y:S01]  /*7960*/  I2IP.S8.S32.SAT R4, R2, R0, R3 ;  /* 0x0000000002047239 */ /* 0x000fe20000001403 */
[-C--:B------:R-:W-:Y:S02]  /*7970*/  IMAD R31, R46, R40.reuse, R31 ;  /* 0x000000282e1f7224 */ /* 0x080fe400078e021f */
[----:B------:R-:W-:Y:S01]  /*7980*/  IMAD R28, R5, R40, R28 ;  /* 0x00000028051c7224 */ /* 0x000fe200078e021c */
[----:B------:R-:W-:Y:S01]  /*7990*/  I2IP.S8.S32.SAT R5, R27, R22, RZ ;  /* 0x000000161b057239 */ /* 0x000fe200000014ff */
[----:B------:R-:W-:Y:S01]  /*79a0*/  IMAD R29, R6, R40, R29 ;  /* 0x00000028061d7224 */ /* 0x000fe200078e021d */
[----:B------:R-:W-:Y:S01]  /*79b0*/  I2IP.S8.S32.SAT R6, R31, R26, RZ ;  /* 0x0000001a1f067239 */ /* 0x000fe200000014ff */
[----:B------:R-:W-:Y:S01]  /*79c0*/  IMAD R35, R38, R35, RZ ;  /* 0x0000002326237224 */ /* 0x000fe200078e02ff */
[----:B------:R-:W-:Y:S01]  /*79d0*/  I2IP.S8.S32.SAT R5, R21, R20, R5 ;  /* 0x0000001415057239 */ /* 0x000fe20000001405 */
[----:B------:R-:W-:Y:S01]  /*79e0*/  IMAD R30, R7, R40, R30 ;  /* 0x00000028071e7224 */ /* 0x000fe200078e021e */
[----:B------:R-:W-:Y:S01]  /*79f0*/  I2IP.S8.S32.SAT R6, R25, R24, R6 ;  /* 0x0000001819067239 */ /* 0x000fe20000001406 */
[----:B------:R-:W-:Y:S05]  /*7a00*/  IMAD R35, R47, R40, R35 ;  /* 0x000000282f237224 */ /* 0x000fea00078e0223 */
[----:B------:R-:W-:Y:S04]  /*7a10*/  I2IP.S8.S32.SAT R7, R35, R30, RZ ;  /* 0x0000001e23077239 */ /* 0x000fe800000014ff */
[----:B------:R-:W-:Y:S05]  /*7a20*/  I2IP.S8.S32.SAT R7, R29, R28, R7 ;  /* 0x0000001c1d077239 */ /* 0x000fea0000001407 */
        /* <DEDUP_REMOVED lines=10> */
[----:B------:R-:W-:Y:S02]  /*7ad0*/  UIADD3 UR9, UPT, UPT, UR49, 0x40, URZ ;  /* 0x0000004031097890 */ /* 0x000fe4000fffe0ff */
[----:B------:R-:W-:Y:S01]  /*7ae0*/  UIADD3 UR8, UPT, UPT, UR44, 0x3200, URZ ;  /* 0x000032002c087890 */ /* 0x000fe2000fffe0ff */
[----:B------:R-:W-:Y:S01]  /*7af0*/  UMOV UR10, UR50 ;  /* 0x00000032000a7c82 */ /* 0x000fe20008000000 */
[----:B------:R-:W-:Y:S01]  /*7b00*/  UMOV UR11, UR36 ;  /* 0x00000024000b7c82 */ /* 0x000fe20008000000 */
[----:B--2---:R-:W-:Y:S04]  /*7b10*/  UIADD3 UR4, UP0, UPT, UR6, 0x680, URZ ;  /* 0x0000068006047890 */ /* 0x004fe8000ff1e0ff */
[----:B------:R-:W-:Y:S09]  /*7b20*/  UIADD3.X UR5, UPT, UPT, URZ, UR7, URZ, UP0, !UPT ;  /* 0x00000007ff057290 */ /* 0x000ff200087fe4ff */
[----:B------:R2:W-:Y:S01]  /*7b30*/  UTMASTG.3D [UR8], [UR4] ;  /* 0x00000008040073b5 */ /* 0x0005e20008010000 */
[----:B------:R0:W-:Y:S01]  /*7b40*/  UTMACMDFLUSH ;  /* 0x00000000000079b7 */ /* 0x0001e20000000000 */
[----:B--2---:R-:W-:Y:S04]  /*7b50*/  DEPBAR.LE SB0, 0x1 ;  /* 0x000080400000791a */ /* 0x004fe80000000000 */
.L_x_115:
[----:B------:R-:W-:Y:S05]  /*7b60*/  BSYNC.RECONVERGENT B0 ;  /* 0x0000000000007941 */ /* 0x000fea0003800200 */
.L_x_114:
[----:B------:R-:W-:Y:S01]  /*7b70*/  R2UR UR4, R76 ;  /* 0x000000004c0472ca */ /* 0x000fe200000e0000 */
[----:B------:R-:W-:Y:S01]  /*7b80*/  BAR.SYNC.DEFER_BLOCKING 0x1, 0x80 ;  /* 0x0042000000007b1d */ /* 0x000fe20000010000 */
[----:B------:R-:W-:Y:S01]  /*7b90*/  ISETP.NE.AND P0, PT, R78, 0x2, PT ;  /* 0x000000024e00780c */ /* 0x000fe20003f05270 */
[----:B------:R-:W-:Y:S01]  /*7ba0*/  UISETP.NE.AND UP0, UPT, UR46, URZ, UPT ;  /* 0x000000ff2e00728c */ /* 0x000fe2000bf05270 */
[----:B------:R-:W-:Y:S01]  /*7bb0*/  ISETP.NE.AND P1, PT, R36, 0x4, PT ;  /* 0x000000042400780c */ /* 0x000fe20003f25270 */
[----:B------:R-:W-:Y:S01]  /*7bc0*/  UIADD3 UR20, UPT, UPT, UR38, UR63, URZ ;  /* 0x0000003f26147290 */ /* 0x000fe2000fffe0ff */
[----:B------:R-:W-:Y:S02]  /*7bd0*/  SEL R2, RZ, 0x1, P0 ;  /* 0x00000001ff027807 */ /* 0x000fe40000000000 */
[----:B------:R-:W-:Y:S02]  /*7be0*/  SEL R0, RZ, 0x1, P1 ;  /* 0x00000001ff007807 */ /* 0x000fe40000800000 */
[----:B------:R-:W-:Y:S02]  /*7bf0*/  LOP3.LUT R82, R82, R2, RZ, 0x3c, !PT ;  /* 0x0000000252527212 */ /* 0x000fe400078e3cff */
[----:B------:R-:W-:Y:S01]  /*7c00*/  LOP3.LUT R83, R83, R0, RZ, 0x3c, !PT ;  /* 0x0000000053537212 */ /* 0x000fe200078e3cff */
[----:B------:R-:W-:Y:S01]  /*7c10*/  UIADD3 UR26, UPT, UPT, UR37, UR4, URZ ;  /* 0x00000004251a7290 */ /* 0x000fe2000fffe0ff */
[----:B------:R-:W-:Y:S02]  /*7c20*/  SEL R78, R78, RZ, P0 ;  /* 0x000000ff4e4e7207 */ /* 0x000fe40000000000 */
[----:B------:R-:W-:Y:S01]  /*7c30*/  SEL R36, R36, RZ, P1 ;  /* 0x000000ff24247207 */ /* 0x000fe20000800000 */
[----:B------:R-:W-:Y:S01]  /*7c40*/  UMOV UR36, UR59 ;  /* 0x0000003b00247c82 */ /* 0x000fe20008000000 */
[----:B------:R-:W-:Y:S07]  /*7c50*/  BRA.U UP0, `(.L_x_116) ;  /* 0xffffffd500787547 */ /* 0x000fee000b83ffff */
[----:B------:R-:W-:Y:S05]  /*7c60*/  EXIT ;  /* 0x000000000000794d */ /* 0x000fea0003800000 */
.L_x_25:
[----:B---3--:R3:W4:Y:S02]  /*7c70*/  SYNCS.PHASECHK.TRANS64.TRYWAIT P0, [R0+URZ+0x120], R2 ;  /* 0x00012002000075a7 */ /* 0x00872400080011ff */
[----:B----4-:R-:W-:Y:S05]  /*7c80*/  @!P0 NANOSLEEP.SYNCS 0x989680 ;  /* 0x009896800000895d */ /* 0x010fea0003900000 */
[----:B------:R-:W4:Y:S02]  /*7c90*/  @!P0 SYNCS.PHASECHK.TRANS64 P0, [R0+URZ+0x120], R2 ;  /* 0x00012002000085a7 */ /* 0x000f2400080010ff */
[----:B----4-:R-:W-:Y:S05]  /*7ca0*/  @!P0 BRA `(.L_x_25) ;  /* 0xfffffffc00f08947 */ /* 0x010fea000383ffff */
[----:B------:R-:W-:Y:S05]  /*7cb0*/  BRA `(.L_x_117) ;  /* 0xffffff9c00247947 */ /* 0x000fea000383ffff */
.L_x_28:
[----:B--2---:R-:W-:-:S07]  /*7cc0*/  MOV R0, UR33 ;  /* 0x0000002100007c02 */ /* 0x004fce0008000f00 */
.L_x_118:
[----:B--2---:R2:W3:Y:S02]  /*7cd0*/  SYNCS.PHASECHK.TRANS64.TRYWAIT P0, [R0+URZ+0x40], R3 ;  /* 0x00004003000075a7 */ /* 0x0044e400080011ff */
[----:B---3--:R-:W-:Y:S05]  /*7ce0*/  @!P0 NANOSLEEP.SYNCS 0x989680 ;  /* 0x009896800000895d */ /* 0x008fea0003900000 */
[----:B------:R-:W3:Y:S02]  /*7cf0*/  @!P0 SYNCS.PHASECHK.TRANS64 P0, [R0+URZ+0x40], R3 ;  /* 0x00004003000085a7 */ /* 0x000ee400080010ff */
[----:B---3--:R-:W-:Y:S05]  /*7d00*/  @!P0 BRA `(.L_x_118) ;  /* 0xfffffffc00f08947 */ /* 0x008fea000383ffff */
[----:B------:R-:W-:Y:S05]  /*7d10*/  BRA `(.L_x_27) ;  /* 0xffffff9c006c7947 */ /* 0x000fea000383ffff */
.L_x_35:
[----:B-1----:R-:W-:-:S07]  /*7d20*/  MOV R0, UR17 ;  /* 0x0000001100007c02 */ /* 0x002fce0008000f00 */
.L_x_119:
[----:B-1----:R1:W2:Y:S02]  /*7d30*/  SYNCS.PHASECHK.TRANS64.TRYWAIT P0, [R0+URZ+0x40], R3 ;  /* 0x00004003000075a7 */ /* 0x0022a400080011ff */
[----:B--2---:R-:W-:Y:S05]  /*7d40*/  @!P0 NANOSLEEP.SYNCS 0x989680 ;  /* 0x009896800000895d */ /* 0x004fea0003900000 */
[----:B------:R-:W2:Y:S02]  /*7d50*/  @!P0 SYNCS.PHASECHK.TRANS64 P0, [R0+URZ+0x40], R3 ;  /* 0x00004003000085a7 */ /* 0x000ea400080010ff */
[----:B--2---:R-:W-:Y:S05]  /*7d60*/  @!P0 BRA `(.L_x_119) ;  /* 0xfffffffc00f08947 */ /* 0x004fea000383ffff */
[----:B------:R-:W-:Y:S05]  /*7d70*/  BRA `(.L_x_34) ;  /* 0xffffffa000287947 */ /* 0x000fea000383ffff */
.L_x_40:
[----:B-1----:R1:W2:Y:S02]  /*7d80*/  SYNCS.PHASECHK.TRANS64.TRYWAIT P0, [R3+URZ+0xb0], R0 ;  /* 0x0000b000030075a7 */ /* 0x0022a400080011ff */
[----:B--2---:R-:W-:Y:S05]  /*7d90*/  @!P0 NANOSLEEP.SYNCS 0x989680 ;  /* 0x009896800000895d */ /* 0x004fea0003900000 */
[----:B------:R-:W2:Y:S02]  /*7da0*/  @!P0 SYNCS.PHASECHK.TRANS64 P0, [R3+URZ+0xb0], R0 ;  /* 0x0000b000030085a7 */ /* 0x000ea400080010ff */
[----:B--2---:R-:W-:Y:S05]  /*7db0*/  @!P0 BRA `(.L_x_40) ;  /* 0xfffffffc00f08947 */ /* 0x004fea000383ffff */
[----:B------:R-:W-:Y:S05]  /*7dc0*/  BRA `(.L_x_120) ;  /* 0xffffffa000cc7947 */ /* 0x000fea000383ffff */
.L_x_44:
[----:B------:R-:W-:-:S07]  /*7dd0*/  MOV R0, UR4 ;  /* 0x0000000400007c02 */ /* 0x000fce0008000f00 */
.L_x_121:
[----:B-1----:R1:W2:Y:S02]  /*7de0*/  SYNCS.PHASECHK.TRANS64.TRYWAIT P0, [R0+URZ], R2 ;  /* 0x00000002000075a7 */ /* 0x0022a400080011ff */
[----:B--2---:R-:W-:Y:S05]  /*7df0*/  @!P0 NANOSLEEP.SYNCS 0x989680 ;  /* 0x009896800000895d */ /* 0x004fea0003900000 */
[----:B------:R-:W2:Y:S02]  /*7e00*/  @!P0 SYNCS.PHASECHK.TRANS64 P0, [R0+URZ], R2 ;  /* 0x00000002000085a7 */ /* 0x000ea400080010ff */
[----:B--2---:R-:W-:Y:S05]  /*7e10*/  @!P0 BRA `(.L_x_121) ;  /* 0xfffffffc00f08947 */ /* 0x004fea000383ffff */
[----:B------:R-:W-:Y:S05]  /*7e20*/  BRA `(.L_x_122) ;  /* 0xffffffa800747947 */ /* 0x000fea000383ffff */
.L_x_45:
[----:B------:R-:W-:-:S07]  /*7e30*/  MOV R0, UR5 ;  /* 0x0000000500007c02 */ /* 0x000fce0008000f00 */
.L_x_123:
[----:B-1----:R1:W2:Y:S02]  /*7e40*/  SYNCS.PHASECHK.TRANS64.TRYWAIT P0, [R0+URZ], R3 ;  /* 0x00000003000075a7 */ /* 0x0022a400080011ff */
[----:B--2---:R-:W-:Y:S05]  /*7e50*/  @!P0 NANOSLEEP.SYNCS 0x989680 ;  /* 0x009896800000895d */ /* 0x004fea0003900000 */
[----:B------:R-:W2:Y:S02]  /*7e60*/  @!P0 SYNCS.PHASECHK.TRANS64 P0, [R0+URZ], R3 ;  /* 0x00000003000085a7 */ /* 0x000ea400080010ff */
[----:B--2---:R-:W-:Y:S05]  /*7e70*/  @!P0 BRA `(.L_x_123) ;  /* 0xfffffffc00f08947 */ /* 0x004fea000383ffff */
[----:B------:R-:W-:Y:S05]  /*7e80*/  BRA `(.L_x_124) ;  /* 0xffffffa800807947 */ /* 0x000fea000383ffff */
.L_x_46:
[----:B------:R-:W-:-:S07]  /*7e90*/  MOV R0, UR5 ;  /* 0x0000000500007c02 */ /* 0x000fce0008000f00 */
.L_x_125:
[----:B-1----:R1:W2:Y:S02]  /*7ea0*/  SYNCS.PHASECHK.TRANS64.TRYWAIT P0, [R0+URZ], R3 ;  /* 0x00000003000075a7 */ /* 0x0022a400080011ff */
[----:B--2---:R-:W-:Y:S05]  /*7eb0*/  @!P0 NANOSLEEP.SYNCS 0x989680 ;  /* 0x009896800000895d */ /* 0x004fea0003900000 */
[----:B------:R-:W2:Y:S02]  /*7ec0*/  @!P0 SYNCS.PHASECHK.TRANS64 P0, [R0+URZ], R3 ;  /* 0x00000003000085a7 */ /* 0x000ea400080010ff */
[----:B--2---:R-:W-:Y:S05]  /*7ed0*/  @!P0 BRA `(.L_x_125) ;  /* 0xfffffffc00f08947 */ /* 0x004fea000383ffff */
[----:B------:R-:W-:Y:S05]  /*7ee0*/  BRA `(.L_x_126) ;  /* 0xffffffa8008c7947 */ /* 0x000fea000383ffff */
.L_x_47:
[----:B------:R-:W-:-:S07]  /*7ef0*/  MOV R0, UR5 ;  /* 0x0000000500007c02 */ /* 0x000fce0008000f00 */
.L_x_127:
[----:B-1----:R1:W2:Y:S02]  /*7f00*/  SYNCS.PHASECHK.TRANS64.TRYWAIT P0, [R0+URZ], R3 ;  /* 0x00000003000075a7 */ /* 0x0022a400080011ff */
[----:B--2---:R-:W-:Y:S05]  /*7f10*/  @!P0 NANOSLEEP.SYNCS 0x989680 ;  /* 0x009896800000895d */ /* 0x004fea0003900000 */
[----:B------:R-:W2:Y:S02]  /*7f20*/  @!P0 SYNCS.PHASECHK.TRANS64 P0, [R0+URZ], R3 ;  /* 0x00000003000085a7 */ /* 0x000ea400080010ff */
[----:B--2---:R-:W-:Y:S05]  /*7f30*/  @!P0 BRA `(.L_x_127) ;  /* 0xfffffffc00f08947 */ /* 0x004fea000383ffff */
[----:B------:R-:W-:Y:S05]  /*7f40*/  BRA `(.L_x_128) ;  /* 0xffffffa800987947 */ /* 0x000fea000383ffff */
.L_x_48:
[----:B------:R-:W-:-:S07]  /*7f50*/  MOV R0, UR5 ;  /* 0x0000000500007c02 */ /* 0x000fce0008000f00 */
.L_x_129:
[----:B-1----:R1:W2:Y:S02]  /*7f60*/  SYNCS.PHASECHK.TRANS64.TRYWAIT P0, [R0+URZ], R3 ;  /* 0x00000003000075a7 */ /* 0x0022a400080011ff */
[----:B--2---:R-:W-:Y:S05]  /*7f70*/  @!P0 NANOSLEEP.SYNCS 0x989680 ;  /* 0x009896800000895d */ /* 0x004fea0003900000 */
[----:B------:R-:W2:Y:S02]  /*7f80*/  @!P0 SYNCS.PHASECHK.TRANS64 P0, [R0+URZ], R3 ;  /* 0x00000003000085a7 */ /* 0x000ea400080010ff */
[----:B--2---:R-:W-:Y:S05]  /*7f90*/  @!P0 BRA `(.L_x_129) ;  /* 0xfffffffc00f08947 */ /* 0x004fea000383ffff */
[----:B------:R-:W-:Y:S05]  /*7fa0*/  BRA `(.L_x_130) ;  /* 0xffffffa800a47947 */ /* 0x000fea000383ffff */
.L_x_49:
[----:B------:R-:W-:-:S07]  /*7fb0*/  MOV R0, UR5 ;  /* 0x0000000500007c02 */ /* 0x000fce0008000f00 */
.L_x_131:
[----:B-1----:R1:W2:Y:S02]  /*7fc0*/  SYNCS.PHASECHK.TRANS64.TRYWAIT P0, [R0+URZ], R3 ;  /* 0x00000003000075a7 */ /* 0x0022a400080011ff */
[----:B--2---:R-:W-:Y:S05]  /*7fd0*/  @!P0 NANOSLEEP.SYNCS 0x989680 ;  /* 0x009896800000895d */ /* 0x004fea0003900000 */
[----:B------:R-:W2:Y:S02]  /*7fe0*/  @!P0 SYNCS.PHASECHK.TRANS64 P0, [R0+URZ], R3 ;  /* 0x00000003000085a7 */ /* 0x000ea400080010ff */
[----:B--2---:R-:W-:Y:S05]  /*7ff0*/  @!P0 BRA `(.L_x_131) ;  /* 0xfffffffc00f08947 */ /* 0x004fea000383ffff */
[----:B------:R-:W-:Y:S05]  /*8000*/  BRA `(.L_x_132) ;  /* 0xffffffa800b07947 */ /* 0x000fea000383ffff */
.L_x_50:
[----:B------:R-:W-:-:S07]  /*8010*/  MOV R0, UR5 ;  /* 0x0000000500007c02 */ /* 0x000fce0008000f00 */
.L_x_133:
[----:B-1----:R1:W2:Y:S02]  /*8020*/  SYNCS.PHASECHK.TRANS64.TRYWAIT P0, [R0+URZ], R3 ;  /* 0x00000003000075a7 */ /* 0x0022a400080011ff */
[----:B--2---:R-:W-:Y:S05]  /*8030*/  @!P0 NANOSLEEP.SYNCS 0x989680 ;  /* 0x009896800000895d */ /* 0x004fea0003900000 */
[----:B------:R-:W2:Y:S02]  /*8040*/  @!P0 SYNCS.PHASECHK.TRANS64 P0, [R0+URZ], R3 ;  /* 0x00000003000085a7 */ /* 0x000ea400080010ff */
[----:B--2---:R-:W-:Y:S05]  /*8050*/  @!P0 BRA `(.L_x_133) ;  /* 0xfffffffc00f08947 */ /* 0x004fea000383ffff */
[----:B------:R-:W-:Y:S05]  /*8060*/  BRA `(.L_x_134) ;  /* 0xffffffa800bc7947 */ /* 0x000fea000383ffff */
.L_x_53:
[----:B--2---:R2:W3:Y:S02]  /*8070*/  SYNCS.PHASECHK.TRANS64.TRYWAIT P0, [R2+URZ+0x110], R4 ;  /* 0x00011004020075a7 */ /* 0x0044e400080011ff */
[----:B---3--:R-:W-:Y:S05]  /*8080*/  @!P0 NANOSLEEP.SYNCS 0x989680 ;  /* 0x009896800000895d */ /* 0x008fea0003900000 */
[----:B------:R-:W3:Y:S02]  /*8090*/  @!P0 SYNCS.PHASECHK.TRANS64 P0, [R2+URZ+0x110], R4 ;  /* 0x00011004020085a7 */ /* 0x000ee400080010ff */
[----:B---3--:R-:W-:Y:S05]  /*80a0*/  @!P0 BRA `(.L_x_53) ;  /* 0xfffffffc00f08947 */ /* 0x008fea000383ffff */
[----:B------:R-:W-:Y:S05]  /*80b0*/  BRA `(.L_x_135) ;  /* 0xffffffac00187947 */ /* 0x000fea000383ffff */
.L_x_54:
[----:B------:R-:W-:-:S07]  /*80c0*/  MOV R2, UR4 ;  /* 0x0000000400027c02 */ /* 0x000fce0008000f00 */
.L_x_136:
[----:B--2---:R2:W3:Y:S02]  /*80d0*/  SYNCS.PHASECHK.TRANS64.TRYWAIT P0, [R2+URZ+0xc0], R5 ;  /* 0x0000c005020075a7 */ /* 0x0044e400080011ff */
[----:B---3--:R-:W-:Y:S05]  /*80e0*/  @!P0 NANOSLEEP.SYNCS 0x989680 ;  /* 0x009896800000895d */ /* 0x008fea0003900000 */
[----:B------:R-:W3:Y:S02]  /*80f0*/  @!P0 SYNCS.PHASECHK.TRANS64 P0, [R2+URZ+0xc0], R5 ;  /* 0x0000c005020085a7 */ /* 0x000ee400080010ff */
[----:B---3--:R-:W-:Y:S05]  /*8100*/  @!P0 BRA `(.L_x_136) ;  /* 0xfffffffc00f08947 */ /* 0x008fea000383ffff */
[----:B------:R-:W-:Y:S05]  /*8110*/  BRA `(.L_x_137) ;  /* 0xffffffac00287947 */ /* 0x000fea000383ffff */
.L_x_55:
[----:B--2---:R2:W3:Y:S02]  /*8120*/  SYNCS.PHASECHK.TRANS64.TRYWAIT P1, [R2+URZ+0xb0], R4 ;  /* 0x0000b004020075a7 */ /* 0x0044e400080211ff */
[----:B---3--:R-:W-:Y:S05]  /*8130*/  @!P1 NANOSLEEP.SYNCS 0x989680 ;  /* 0x009896800000995d */ /* 0x008fea0003900000 */
[----:B------:R-:W3:Y:S02]  /*8140*/  @!P1 SYNCS.PHASECHK.TRANS64 P1, [R2+URZ+0xb0], R4 ;  /* 0x0000b004020095a7 */ /* 0x000ee400080210ff */
[----:B---3--:R-:W-:Y:S05]  /*8150*/  @!P1 BRA `(.L_x_55) ;  /* 0xfffffffc00f09947 */ /* 0x008fea000383ffff */
[----:B------:R-:W-:Y:S05]  /*8160*/  BRA `(.L_x_138) ;  /* 0xffffffac00587947 */ /* 0x000fea000383ffff */
.L_x_58:
[----:B------:R-:W-:-:S07]  /*8170*/  MOV R0, UR4 ;  /* 0x0000000400007c02 */ /* 0x000fce0008000f00 */
.L_x_139:
[----:B--2---:R2:W3:Y:S02]  /*8180*/  SYNCS.PHASECHK.TRANS64.TRYWAIT P0, [R0+URZ+0xc0], R2 ;  /* 0x0000c002000075a7 */ /* 0x0044e400080011ff */
[----:B---3--:R-:W-:Y:S05]  /*8190*/  @!P0 NANOSLEEP.SYNCS 0x989680 ;  /* 0x009896800000895d */ /* 0x008fea0003900000 */
[----:B------:R-:W3:Y:S02]  /*81a0*/  @!P0 SYNCS.PHASECHK.TRANS64 P0, [R0+URZ+0xc0], R2 ;  /* 0x0000c002000085a7 */ /* 0x000ee400080010ff */
[----:B---3--:R-:W-:Y:S05]  /*81b0*/  @!P0 BRA `(.L_x_139) ;  /* 0xfffffffc00f08947 */ /* 0x008fea000383ffff */
[----:B------:R-:W-:Y:S05]  /*81c0*/  BRA `(.L_x_57) ;  /* 0xffffffac00ac7947 */ /* 0x000fea000383ffff */
.L_x_65:
[----:B-1----:R1:W2:Y:S02]  /*81d0*/  SYNCS.PHASECHK.TRANS64.TRYWAIT P1, [R0+URZ+0xb0], R2 ;  /* 0x0000b002000075a7 */ /* 0x0022a400080211ff */
[----:B--2---:R-:W-:Y:S05]  /*81e0*/  @!P1 NANOSLEEP.SYNCS 0x989680 ;  /* 0x009896800000995d */ /* 0x004fea0003900000 */
[----:B------:R-:W2:Y:S02]  /*81f0*/  @!P1 SYNCS.PHASECHK.TRANS64 P1, [R0+URZ+0xb0], R2 ;  /* 0x0000b002000095a7 */ /* 0x000ea400080210ff */
[----:B--2---:R-:W-:Y:S05]  /*8200*/  @!P1 BRA `(.L_x_65) ;  /* 0xfffffffc00f09947 */ /* 0x004fea000383ffff */
[----:B------:R-:W-:Y:S05]  /*8210*/  BRA `(.L_x_140) ;  /* 0xffffffb400207947 */ /* 0x000fea000383ffff */
.L_x_66:
[----:B------:R-:W-:-:S07]  /*8220*/  MOV R2, UR31 ;  /* 0x0000001f00027c02 */ /* 0x000fce0008000f00 */
.L_x_141:
[----:B-1----:R1:W2:Y:S02]  /*8230*/  SYNCS.PHASECHK.TRANS64.TRYWAIT P0, [R2+URZ+0xf0], R0 ;  /* 0x0000f000020075a7 */ /* 0x0022a400080011ff */
[----:B--2---:R-:W-:Y:S05]  /*8240*/  @!P0 NANOSLEEP.SYNCS 0x989680 ;  /* 0x009896800000895d */ /* 0x004fea0003900000 */
[----:B------:R-:W2:Y:S02]  /*8250*/  @!P0 SYNCS.PHASECHK.TRANS64 P0, [R2+URZ+0xf0], R0 ;  /* 0x0000f000020085a7 */ /* 0x000ea400080010ff */
[----:B--2---:R-:W-:Y:S05]  /*8260*/  @!P0 BRA `(.L_x_141) ;  /* 0xfffffffc00f08947 */ /* 0x004fea000383ffff */
[----:B------:R-:W-:Y:S05]  /*8270*/  BRA `(.L_x_142) ;  /* 0xffffffb400707947 */ /* 0x000fea000383ffff */
.L_x_69:
[----:B------:R-:W-:Y:S07]  /*8280*/  MOV R0, UR5 ;  /* 0x0000000500007c02 */ /* 0x000fee0008000f00 */
.L_x_143:
[----:B-1----:R1:W2:Y:S02]  /*8290*/  SYNCS.PHASECHK.TRANS64.TRYWAIT P0, [R0+URZ], R2 ;  /* 0x00000002000075a7 */ /* 0x0022a400080011ff */
[----:B--2---:R-:W-:Y:S05]  /*82a0*/  @!P0 NANOSLEEP.SYNCS 0x989680 ;  /* 0x009896800000895d */ /* 0x004fea0003900000 */
[----:B------:R-:W2:Y:S02]  /*82b0*/  @!P0 SYNCS.PHASECHK.TRANS64 P0, [R0+URZ], R2 ;  /* 0x00000002000085a7 */ /* 0x000ea400080010ff */
[----:B--2---:R-:W-:Y:S05]  /*82c0*/  @!P0 BRA `(.L_x_143) ;  /* 0xfffffffc00f08947 */ /* 0x004fea000383ffff */
[----:B------:R-:W-:Y:S05]  /*82d0*/  BRA `(.L_x_68) ;  /* 0xffffffb4008c7947 */ /* 0x000fea000383ffff */
.L_x_72:
[----:B------:R-:W-:-:S07]  /*82e0*/  MOV R0, UR4 ;  /* 0x0000000400007c02 */ /* 0x000fce0008000f00 */
.L_x_144:
[----:B--2---:R2:W4:Y:S02]  /*82f0*/  SYNCS.PHASECHK.TRANS64.TRYWAIT P0, [R0+URZ], R2 ;  /* 0x00000002000075a7 */ /* 0x00452400080011ff */
[----:B----4-:R-:W-:Y:S05]  /*8300*/  @!P0 NANOSLEEP.SYNCS 0x989680 ;  /* 0x009896800000895d */ /* 0x010fea0003900000 */
[----:B------:R-:W4:Y:S02]  /*8310*/  @!P0 SYNCS.PHASECHK.TRANS64 P0, [R0+URZ], R2 ;  /* 0x00000002000085a7 */ /* 0x000f2400080010ff */
[----:B----4-:R-:W-:Y:S05]  /*8320*/  @!P0 BRA `(.L_x_144) ;  /* 0xfffffffc00f08947 */ /* 0x010fea000383ffff */
[----:B------:R-:W-:Y:S05]  /*8330*/  BRA `(.L_x_145) ;  /* 0xffffffb800687947 */ /* 0x000fea000383ffff */
.L_x_73:
[----:B------:R-:W-:-:S07]  /*8340*/  MOV R0, UR5 ;  /* 0x0000000500007c02 */ /* 0x000fce0008000f00 */
.L_x_146:
[----:B-1----:R1:W2:Y:S02]  /*8350*/  SYNCS.PHASECHK.TRANS64.TRYWAIT P0, [R0+URZ], R3 ;  /* 0x00000003000075a7 */ /* 0x0022a400080011ff */
[----:B--2---:R-:W-:Y:S05]  /*8360*/  @!P0 NANOSLEEP.SYNCS 0x989680 ;  /* 0x009896800000895d */ /* 0x004fea0003900000 */
[----:B------:R-:W2:Y:S02]  /*8370*/  @!P0 SYNCS.PHASECHK.TRANS64 P0, [R0+URZ], R3 ;  /* 0x00000003000085a7 */ /* 0x000ea400080010ff */
[----:B--2---:R-:W-:Y:S05]  /*8380*/  @!P0 BRA `(.L_x_146) ;  /* 0xfffffffc00f08947 */ /* 0x004fea000383ffff */
[----:B------:R-:W-:Y:S05]  /*8390*/  BRA `(.L_x_147) ;  /* 0xffffffb800747947 */ /* 0x000fea000383ffff */
.L_x_74:
[----:B------:R-:W-:-:S07]  /*83a0*/  MOV R0, UR5 ;  /* 0x0000000500007c02 */ /* 0x000fce0008000f00 */
.L_x_148:
[----:B-1----:R1:W2:Y:S02]  /*83b0*/  SYNCS.PHASECHK.TRANS64.TRYWAIT P0, [R0+URZ], R3 ;  /* 0x00000003000075a7 */ /* 0x0022a400080011ff */
[----:B--2---:R-:W-:Y:S05]  /*83c0*/  @!P0 NANOSLEEP.SYNCS 0x989680 ;  /* 0x009896800000895d */ /* 0x004fea0003900000 */
[----:B------:R-:W2:Y:S02]  /*83d0*/  @!P0 SYNCS.PHASECHK.TRANS64 P0, [R0+URZ], R3 ;  /* 0x00000003000085a7 */ /* 0x000ea400080010ff */
[----:B--2---:R-:W-:Y:S05]  /*83e0*/  @!P0 BRA `(.L_x_148) ;  /* 0xfffffffc00f08947 */ /* 0x004fea000383ffff */
[----:B------:R-:W-:Y:S05]  /*83f0*/  BRA `(.L_x_149) ;  /* 0xffffffb800807947 */ /* 0x000fea000383ffff */
.L_x_75:
[----:B-1----:R-:W-:-:S07]  /*8400*/  MOV R0, UR4 ;  /* 0x0000000400007c02 */ /* 0x002fce0008000f00 */
.L_x_150:
[----:B-1----:R1:W2:Y:S02]  /*8410*/  SYNCS.PHASECHK.TRANS64.TRYWAIT P0, [R0+URZ], R2 ;  /* 0x00000002000075a7 */ /* 0x0022a400080011ff */
[----:B--2---:R-:W-:Y:S05]  /*8420*/  @!P0 NANOSLEEP.SYNCS 0x989680 ;  /* 0x009896800000895d */ /* 0x004fea0003900000 */
[----:B------:R-:W2:Y:S02]  /*8430*/  @!P0 SYNCS.PHASECHK.TRANS64 P0, [R0+URZ], R2 ;  /* 0x00000002000085a7 */ /* 0x000ea400080010ff */
[----:B--2---:R-:W-:Y:S05]  /*8440*/  @!P0 BRA `(.L_x_150) ;  /* 0xfffffffc00f08947 */ /* 0x004fea000383ffff */
[----:B------:R-:W-:Y:S05]  /*8450*/  BRA `(.L_x_151) ;  /* 0xffffffb8008c7947 */ /* 0x000fea000383ffff */
.L_x_80:
[----:B--2---:R2:W3:Y:S02]  /*8460*/  SYNCS.PHASECHK.TRANS64.TRYWAIT P0, [R8+URZ+0xb0], R0 ;  /* 0x0000b000080075a7 */ /* 0x0044e400080011ff */
[----:B---3--:R-:W-:Y:S05]  /*8470*/  @!P0 NANOSLEEP.SYNCS 0x989680 ;  /* 0x009896800000895d */ /* 0x008fea0003900000 */
[----:B------:R-:W3:Y:S02]  /*8480*/  @!P0 SYNCS.PHASECHK.TRANS64 P0, [R8+URZ+0xb0], R0 ;  /* 0x0000b000080085a7 */ /* 0x000ee400080010ff */
[----:B---3--:R-:W-:Y:S05]  /*8490*/  @!P0 BRA `(.L_x_80) ;  /* 0xfffffffc00f08947 */ /* 0x008fea000383ffff */
[----:B------:R-:W-:Y:S05]  /*84a0*/  BRA `(.L_x_152) ;  /* 0xffffffbc00b87947 */ /* 0x000fea000383ffff */
.L_x_83:
[----:B--2---:R-:W-:Y:S07]  /*84b0*/  MOV R0, UR21 ;  /* 0x0000001500007c02 */ /* 0x004fee0008000f00 */
.L_x_153:
[----:B--2---:R2:W3:Y:S02]  /*84c0*/  SYNCS.PHASECHK.TRANS64.TRYWAIT P1, [R0+URZ+0xa8], R2 ;  /* 0x0000a802000075a7 */ /* 0x0044e400080211ff */
[----:B---3--:R-:W-:Y:S05]  /*84d0*/  @!P1 NANOSLEEP.SYNCS 0x989680 ;  /* 0x009896800000995d */ /* 0x008fea0003900000 */
[----:B------:R-:W3:Y:S02]  /*84e0*/  @!P1 SYNCS.PHASECHK.TRANS64 P1, [R0+URZ+0xa8], R2 ;  /* 0x0000a802000095a7 */ /* 0x000ee400080210ff */
[----:B---3--:R-:W-:Y:S05]  /*84f0*/  @!P1 BRA `(.L_x_153) ;  /* 0xfffffffc00f09947 */ /* 0x008fea000383ffff */
[----:B------:R-:W-:Y:S05]  /*8500*/  BRA `(.L_x_82) ;  /* 0xffffffc400347947 */ /* 0x000fea000383ffff */
.L_x_86:
[----:B--2---:R-:W-:Y:S07]  /*8510*/  MOV R0, UR21 ;  /* 0x0000001500007c02 */ /* 0x004fee0008000f00 */
.L_x_154:
[----:B--2---:R2:W3:Y:S02]  /*8520*/  SYNCS.PHASECHK.TRANS64.TRYWAIT P0, [R0+URZ+0x90], R4 ;  /* 0x00009004000075a7 */ /* 0x0044e400080011ff */
[----:B---3--:R-:W-:Y:S05]  /*8530*/  @!P0 NANOSLEEP.SYNCS 0x989680 ;  /* 0x009896800000895d */ /* 0x008fea0003900000 */
[----:B------:R-:W3:Y:S02]  /*8540*/  @!P0 SYNCS.PHASECHK.TRANS64 P0, [R0+URZ+0x90], R4 ;  /* 0x00009004000085a7 */ /* 0x000ee400080010ff */
[----:B---3--:R-:W-:Y:S05]  /*8550*/  @!P0 BRA `(.L_x_154) ;  /* 0xfffffffc00f08947 */ /* 0x008fea000383ffff */
[----:B------:R-:W-:Y:S05]  /*8560*/  BRA `(.L_x_155) ;  /* 0xffffffc4008c7947 */ /* 0x000fea000383ffff */
.L_x_87:
[----:B------:R-:W-:Y:S07]  /*8570*/  MOV R0, UR21 ;  /* 0x0000001500007c02 */ /* 0x000fee0008000f00 */
.L_x_156:
[----:B--2---:R2:W3:Y:S02]  /*8580*/  SYNCS.PHASECHK.TRANS64.TRYWAIT P0, [R0+URZ+0x98], R4 ;  /* 0x00009804000075a7 */ /* 0x0044e400080011ff */
[----:B---3--:R-:W-:Y:S05]  /*8590*/  @!P0 NANOSLEEP.SYNCS 0x989680 ;  /* 0x009896800000895d */ /* 0x008fea0003900000 */
[----:B------:R-:W3:Y:S02]  /*85a0*/  @!P0 SYNCS.PHASECHK.TRANS64 P0, [R0+URZ+0x98], R4 ;  /* 0x00009804000085a7 */ /* 0x000ee400080010ff */
[----:B---3--:R-:W-:Y:S05]  /*85b0*/  @!P0 BRA `(.L_x_156) ;  /* 0xfffffffc00f08947 */ /* 0x008fea000383ffff */
[----:B------:R-:W-:Y:S05]  /*85c0*/  BRA `(.L_x_157) ;  /* 0xffffffc400d07947 */ /* 0x000fea000383ffff */
.L_x_89:
[----:B------:R-:W-:-:S07]  /*85d0*/  MOV R0, UR21 ;  /* 0x0000001500007c02 */ /* 0x000fce0008000f00 */
.L_x_158:
[----:B---3--:R3:W4:Y:S02]  /*85e0*/  SYNCS.PHASECHK.TRANS64.TRYWAIT P0, [R0+URZ+0x90], R2 ;  /* 0x00009002000075a7 */ /* 0x00872400080011ff */
[----:B----4-:R-:W-:Y:S05]  /*85f0*/  @!P0 NANOSLEEP.SYNCS 0x989680 ;  /* 0x009896800000895d */ /* 0x010fea0003900000 */
[----:B------:R-:W4:Y:S02]  /*8600*/  @!P0 SYNCS.PHASECHK.TRANS64 P0, [R0+URZ+0x90], R2 ;  /* 0x00009002000085a7 */ /* 0x000f2400080010ff */
[----:B----4-:R-:W-:Y:S05]  /*8610*/  @!P0 BRA `(.L_x_158) ;  /* 0xfffffffc00f08947 */ /* 0x010fea000383ffff */
[----:B------:R-:W-:Y:S05]  /*8620*/  BRA `(.L_x_159) ;  /* 0xffffffc800447947 */ /* 0x000fea000383ffff */
.L_x_91:
[----:B-1----:R1:W2:Y:S02]  /*8630*/  SYNCS.PHASECHK.TRANS64.TRYWAIT P0, [R3+URZ+0xb0], R0 ;  /* 0x0000b000030075a7 */ /* 0x0022a400080011ff */
[----:B--2---:R-:W-:Y:S05]  /*8640*/  @!P0 NANOSLEEP.SYNCS 0x989680 ;  /* 0x009896800000895d */ /* 0x004fea0003900000 */
[----:B------:R-:W2:Y:S02]  /*8650*/  @!P0 SYNCS.PHASECHK.TRANS64 P0, [R3+URZ+0xb0], R0 ;  /* 0x0000b000030085a7 */ /* 0x000ea400080010ff */
[----:B--2---:R-:W-:Y:S05]  /*8660*/  @!P0 BRA `(.L_x_91) ;  /* 0xfffffffc00f08947 */ /* 0x004fea000383ffff */
[----:B------:R-:W-:Y:S05]  /*8670*/  BRA `(.L_x_160) ;  /* 0xffffffcc00047947 */ /* 0x000fea000383ffff */
.L_x_102:
[----:B-1----:R1:W2:Y:S02]  /*8680*/  SYNCS.PHASECHK.TRANS64.TRYWAIT P1, [R3+URZ+0x80], R0 ;  /* 0x00008000030075a7 */ /* 0x0022a400080211ff */
[----:B--2---:R-:W-:Y:S05]  /*8690*/  @!P1 NANOSLEEP.SYNCS 0x989680 ;  /* 0x009896800000995d */ /* 0x004fea0003900000 */
[----:B------:R-:W2:Y:S02]  /*86a0*/  @!P1 SYNCS.PHASECHK.TRANS64 P1, [R3+URZ+0x80], R0 ;  /* 0x00008000030095a7 */ /* 0x000ea400080210ff */
[----:B--2---:R-:W-:Y:S05]  /*86b0*/  @!P1 BRA `(.L_x_102) ;  /* 0xfffffffc00f09947 */ /* 0x004fea000383ffff */
[----:B------:R-:W-:Y:S05]  /*86c0*/  BRA `(.L_x_101) ;  /* 0xffffffd800747947 */ /* 0x000fea000383ffff */
.L_x_104:
[----:B-1----:R1:W2:Y:S02]  /*86d0*/  SYNCS.PHASECHK.TRANS64.TRYWAIT P0, [R43+URZ+0xd0], R4 ;  /* 0x0000d0042b0075a7 */ /* 0x0022a400080011ff */
[----:B--2---:R-:W-:Y:S05]  /*86e0*/  @!P0 NANOSLEEP.SYNCS 0x989680 ;  /* 0x009896800000895d */ /* 0x004fea0003900000 */
[----:B------:R-:W2:Y:S02]  /*86f0*/  @!P0 SYNCS.PHASECHK.TRANS64 P0, [R43+URZ+0xd0], R4 ;  /* 0x0000d0042b0085a7 */ /* 0x000ea400080010ff */
[----:B--2---:R-:W-:Y:S05]  /*8700*/  @!P0 BRA `(.L_x_104) ;  /* 0xfffffffc00f08947 */ /* 0x004fea000383ffff */
[----:B------:R-:W-:Y:S05]  /*8710*/  BRA `(.L_x_103) ;  /* 0xffffffd800c87947 */ /* 0x000fea000383ffff */
.L_x_112:
[----:B--2---:R2:W3:Y:S02]  /*8720*/  SYNCS.PHASECHK.TRANS64.TRYWAIT P0, [R3+URZ+0x80], R0 ;  /* 0x00008000030075a7 */ /* 0x0044e400080011ff */
[----:B---3--:R-:W-:Y:S05]  /*8730*/  @!P0 NANOSLEEP.SYNCS 0x989680 ;  /* 0x009896800000895d */ /* 0x008fea0003900000 */
[----:B------:R-:W3:Y:S02]  /*8740*/  @!P0 SYNCS.PHASECHK.TRANS64 P0, [R3+URZ+0x80], R0 ;  /* 0x00008000030085a7 */ /* 0x000ee400080010ff */
[----:B---3--:R-:W-:Y:S05]  /*8750*/  @!P0 BRA `(.L_x_112) ;  /* 0xfffffffc00f08947 */ /* 0x008fea000383ffff */
[----:B------:R-:W-:Y:S05]  /*8760*/  BRA `(.L_x_111) ;  /* 0xffffffe400bc7947 */ /* 0x000fea000383ffff */
        .weak           $__internal_0_$__cuda_sm10x_tcgen05_guardrail_trap_col_being_dealloced_not_returned_by_alloc
        .type           $__internal_0_$__cuda_sm10x_tcgen05_guardrail_trap_col_being_dealloced_not_returned_by_alloc,@function
        .size           $__internal_0_$__cuda_sm10x_tcgen05_guardrail_trap_col_being_dealloced_not_returned_by_alloc,($__internal_1_$__cuda_sm10x_tcgen05_guardrail_trap_phase_invalid_during_alloc - $__internal_0_$__cuda_sm10x_tcgen05_guardrail_trap_col_being_dealloced_not_returned_by_alloc)
$__internal_0_$__cuda_sm10x_tcgen05_guardrail_trap_col_being_dealloced_not_returned_by_alloc:
[----:B------:R-:W-:Y:S05]  /*8770*/  BPT.TRAP 0x1 ;  /* 0x000000040000795c */ /* 0x000fea0000300000 */
[----:B------:R-:W-:-:S04]  /*8780*/  HFMA2 R3, -RZ, RZ, 0, 0 ;  /* 0x00000000ff037431 */ /* 0x000fc800000001ff */
[----:B------:R-:W-:Y:S05]  /*8790*/  RET.REL.NODEC R2 `(_ZN7cutlass13device_kernelINS_4gemm6kernel13GemmUniversalIN4cute5tupleIJiiiiEEENS1_10collective13CollectiveMmaINS1_35MainloopSm100TmaUmmaWarpSpecializedILi8ELi2ELi4ENS5_IJNS4_1CILi4EEENSA_ILi1EEESC_EEEEENS5_IJNSA_ILi64EEENSA_ILi128EEESG_EEEaNS5_IJlSC_lEEEaSI_NS4_8TiledMMAINS4_8MMA_AtomIJNS4_15SM100_MMA_S8_SSIaaiLi64ELi128ELNS4_4UMMA5MajorE0ELSN_0ELNSM_8SaturateE0EEEEEENS4_6LayoutINS5_IJSC_SC_SC_EEENS5_IJNSA_ILi0EEEST_ST_EEEEENS5_IJNS4_10UnderscoreESW_SW_EEEEENS4_13SM90_TMA_LOADENS4_14ComposedLayoutINS4_7SwizzleILi3ELi4ELi3EEENS4_18smem_ptr_flag_bitsILi8EEENSR_INS5_IJNSA_ILi8EEESG_EEENS5_IJSG_SC_EEEEEEEvNS4_8identityENS4_23SM90_TMA_LOAD_MULTICASTES19_vS1A_EENS_8epilogue10collective18CollectiveEpilogueINS1D_23Sm100TmaWarpSpecializedILi2ELi2ELi32ELb0ELb0EEEJSH_NS5_IJNSR_ISF_SC_EES1I_EEEaSI_aSI_NS1D_6fusion15FusionCallbacksIS1H_NS1K_17LinearCombinationIaiaiLNS_15FloatRoundStyleE2EEESH_S1J_JEEENS4_5SM1004TMEM4LOAD26SM100_TMEM_LOAD_16dp32b32xESZ_NS10_INS11_ILi2ELi4ELi3EEES14_NSR_INS5_IJS15_SF_EEENS5_IJSF_SC_EEEEEEENS4_39AutoVectorizingCopyWithAssumedAlignmentILi128EEENS4_14SM90_TMA_STOREES1Y_S20_S20_EEEvvEEEEvNT_6ParamsE) ;  /* 0xffffff7802187950 */ /* 0x000fea0003c3ffff */
        .weak           $__internal_1_$__cuda_sm10x_tcgen05_guardrail_trap_phase_invalid_during_alloc
        .type           $__internal_1_$__cuda_sm10x_tcgen05_guardrail_trap_phase_invalid_during_alloc,@function
        .size           $__internal_1_$__cuda_sm10x_tcgen05_guardrail_trap_phase_invalid_during_alloc,($__internal_2_$__cuda_sm10x_tcgen05_guardrail_trap_unallocated_columns_being_dealloced - $__internal_1_$__cuda_sm10x_tcgen05_guardrail_trap_phase_invalid_during_alloc)
$__internal_1_$__cuda_sm10x_tcgen05_guardrail_trap_phase_invalid_during_alloc:
[----:B------:R-:W-:Y:S05]  /*87a0*/  BPT.TRAP 0x1 ;  /* 0x000000040000795c */ /* 0x000fea0000300000 */
[----:B------:R-:W-:-:S04]  /*87b0*/  MOV R5, 0x0 ;  /* 0x0000000000057802 */ /* 0x000fc80000000f00 */
[----:B------:R-:W-:Y:S05]  /*87c0*/  RET.REL.NODEC R4 `(_ZN7cutlass13device_kernelINS_4gemm6kernel13GemmUniversalIN4cute5tupleIJiiiiEEENS1_10collective13CollectiveMmaINS1_35MainloopSm100TmaUmmaWarpSpecializedILi8ELi2ELi4ENS5_IJNS4_1CILi4EEENSA_ILi1EEESC_EEEEENS5_IJNSA_ILi64EEENSA_ILi128EEESG_EEEaNS5_IJlSC_lEEEaSI_NS4_8TiledMMAINS4_8MMA_AtomIJNS4_15SM100_MMA_S8_SSIaaiLi64ELi128ELNS4_4UMMA5MajorE0ELSN_0ELNSM_8SaturateE0EEEEEENS4_6LayoutINS5_IJSC_SC_SC_EEENS5_IJNSA_ILi0EEEST_ST_EEEEENS5_IJNS4_10UnderscoreESW_SW_EEEEENS4_13SM90_TMA_LOADENS4_14ComposedLayoutINS4_7SwizzleILi3ELi4ELi3EEENS4_18smem_ptr_flag_bitsILi8EEENSR_INS5_IJNSA_ILi8EEESG_EEENS5_IJSG_SC_EEEEEEEvNS4_8identityENS4_23SM90_TMA_LOAD_MULTICASTES19_vS1A_EENS_8epilogue10collective18CollectiveEpilogueINS1D_23Sm100TmaWarpSpecializedILi2ELi2ELi32ELb0ELb0EEEJSH_NS5_IJNSR_ISF_SC_EES1I_EEEaSI_aSI_NS1D_6fusion15FusionCallbacksIS1H_NS1K_17LinearCombinationIaiaiLNS_15FloatRoundStyleE2EEESH_S1J_JEEENS4_5SM1004TMEM4LOAD26SM100_TMEM_LOAD_16dp32b32xESZ_NS10_INS11_ILi2ELi4ELi3EEES14_NSR_INS5_IJS15_SF_EEENS5_IJSF_SC_EEEEEEENS4_39AutoVectorizingCopyWithAssumedAlignmentILi128EEENS4_14SM90_TMA_STOREES1Y_S20_S20_EEEvvEEEEvNT_6ParamsE) ;  /* 0xffffff78040c7950 */ /* 0x000fea0003c3ffff */
        .weak           $__internal_2_$__cuda_sm10x_tcgen05_guardrail_trap_unallocated_columns_being_dealloced
        .type           $__internal_2_$__cuda_sm10x_tcgen05_guardrail_trap_unallocated_columns_being_dealloced,@function
        .size           $__internal_2_$__cuda_sm10x_tcgen05_guardrail_trap_unallocated_columns_being_dealloced,(.L_x_162 - $__internal_2_$__cuda_sm10x_tcgen05_guardrail_trap_unallocated_columns_being_dealloced)
$__internal_2_$__cuda_sm10x_tcgen05_guardrail_trap_unallocated_columns_being_dealloced:
[----:B------:R-:W-:Y:S05]  /*87d0*/  BPT.TRAP 0x1 ;  /* 0x000000040000795c */ /* 0x000fea0000300000 */
[----:B------:R-:W-:-:S04]  /*87e0*/  HFMA2 R3, -RZ, RZ, 0, 0 ;  /* 0x00000000ff037431 */ /* 0x000fc800000001ff */
[----:B------:R-:W-:Y:S05]  /*87f0*/  RET.REL.NODEC R2 `(_ZN7cutlass13device_kernelINS_4gemm6kernel13GemmUniversalIN4cute5tupleIJiiiiEEENS1_10collective13CollectiveMmaINS1_35MainloopSm100TmaUmmaWarpSpecializedILi8ELi2ELi4ENS5_IJNS4_1CILi4EEENSA_ILi1EEESC_EEEEENS5_IJNSA_ILi64EEENSA_ILi128EEESG_EEEaNS5_IJlSC_lEEEaSI_NS4_8TiledMMAINS4_8MMA_AtomIJNS4_15SM100_MMA_S8_SSIaaiLi64ELi128ELNS4_4UMMA5MajorE0ELSN_0ELNSM_8SaturateE0EEEEEENS4_6LayoutINS5_IJSC_SC_SC_EEENS5_IJNSA_ILi0EEEST_ST_EEEEENS5_IJNS4_10UnderscoreESW_SW_EEEEENS4_13SM90_TMA_LOADENS4_14ComposedLayoutINS4_7SwizzleILi3ELi4ELi3EEENS4_18smem_ptr_flag_bitsILi8EEENSR_INS5_IJNSA_ILi8EEESG_EEENS5_IJSG_SC_EEEEEEEvNS4_8identityENS4_23SM90_TMA_LOAD_MULTICASTES19_vS1A_EENS_8epilogue10collective18CollectiveEpilogueINS1D_23Sm100TmaWarpSpecializedILi2ELi2ELi32ELb0ELb0EEEJSH_NS5_IJNSR_ISF_SC_EES1I_EEEaSI_aSI_NS1D_6fusion15FusionCallbacksIS1H_NS1K_17LinearCombinationIaiaiLNS_15FloatRoundStyleE2EEESH_S1J_JEEENS4_5SM1004TMEM4LOAD26SM100_TMEM_LOAD_16dp32b32xESZ_NS10_INS11_ILi2ELi4ELi3EEES14_NSR_INS5_IJS15_SF_EEENS5_IJSF_SC_EEEEEEENS4_39AutoVectorizingCopyWithAssumedAlignmentILi128EEENS4_14SM90_TMA_STOREES1Y_S20_S20_EEEvvEEEEvNT_6ParamsE) ;  /* 0xffffff7802007950 */ /* 0x000fea0003c3ffff */
.L_x_161:
[----:B------:R-:W-:-:S00]  /*8800*/  BRA `(.L_x_161) ;  /* 0xfffffffc00fc7947 */ /* 0x000fc0000383ffff */
[----:B------:R-:W-:-:S00]  /*8810*/  NOP ;  /* 0x0000000000007918 */ /* 0x000fc00000000000 */
        /* <DEDUP_REMOVED lines=14> */
.L_x_162:


//--------------------- .nv.global.init           --------------------------
	.section	.nv.global.init,"aw",@progbits
.nv.global.init:
	.type		$str$27,@object
	.size		$str$27,($str$28 - $str$27)
$str$27:
        /*0000*/ 	.byte	0x28, 0x61, 0x64, 0x64, 0x72, 0x65, 0x73, 0x73, 0x20, 0x26, 0x20, 0x6d, 0x61, 0x73, 0x6b, 0x29
        /*0010*/ 	.byte	0x20, 0x3d, 0x3d, 0x20, 0x30, 0x00
	.type		$str$28,@object
	.size		$str$28,($str$26 - $str$28)
$str$28:
        /*0016*/ 	.byte	0x2f, 0x74, 0x6d, 0x70, 0x2f, 0x63, 0x75, 0x74, 0x6c, 0x61, 0x73, 0x73, 0x5f, 0x73, 0x77, 0x65
        /*0026*/ 	.byte	0x65, 0x70, 0x5f, 0x73, 0x72, 0x63, 0x2f, 0x69, 0x6e, 0x63, 0x6c, 0x75, 0x64, 0x65, 0x2f, 0x63
        /*0036*/ 	.byte	0x75, 0x74, 0x65, 0x2f, 0x70, 0x6f, 0x69, 0x6e, 0x74, 0x65, 0x72, 0x5f, 0x66, 0x6c, 0x61, 0x67
        /*0046*/ 	.byte	0x67, 0x65, 0x64, 0x2e, 0x68, 0x70, 0x70, 0x00
	.type		$str$26,@object
	.size		$str$26,($str$25 - $str$26)
$str$26:
        /*004e*/ 	.byte	0x2f, 0x74, 0x6d, 0x70, 0x2f, 0x63, 0x75, 0x74, 0x6c, 0x61, 0x73, 0x73, 0x5f, 0x73, 0x77, 0x65
        /*005e*/ 	.byte	0x65, 0x70, 0x5f, 0x73, 0x72, 0x63, 0x2f, 0x69, 0x6e, 0x63, 0x6c, 0x75, 0x64, 0x65, 0x2f, 0x63
        /*006e*/ 	.byte	0x75, 0x74, 0x65, 0x2f, 0x61, 0x74, 0x6f, 0x6d, 0x2f, 0x63, 0x6f, 0x70, 0x79, 0x5f, 0x74, 0x72
        /*007e*/ 	.byte	0x61, 0x69, 0x74, 0x73, 0x5f, 0x73, 0x6d, 0x31, 0x30, 0x30, 0x2e, 0x68, 0x70, 0x70, 0x00
	.type		$str$25,@object
	.size		$str$25,(__unnamed_1 - $str$25)
$str$25:
        /*008d*/ 	.byte	0x28, 0x28, 0x75, 0x69, 0x6e, 0x74, 0x33, 0x32, 0x5f, 0x74, 0x28, 0x74, 0x68, 0x72, 0x65, 0x61
        /*009d*/ 	.byte	0x64, 0x49, 0x64, 0x78, 0x2e, 0x78, 0x29, 0x20, 0x2f, 0x20, 0x33, 0x32, 0x29, 0x20, 0x25, 0x20
        /*00ad*/ 	.byte	0x34, 0x29, 0x20, 0x3d, 0x3d, 0x20, 0x28, 0x28, 0x28, 0x74, 0x6d, 0x65, 0x6d, 0x5f, 0x61, 0x64
        /*00bd*/ 	.byte	0x64, 0x72, 0x20, 0x3e, 0x3e, 0x20, 0x31, 0x36, 0x29, 0x20, 0x2f, 0x20, 0x33, 0x32, 0x29, 0x20
        /*00cd*/ 	.byte	0x25, 0x20, 0x34, 0x29, 0x00
	.type		__unnamed_1,@object
	.size		__unnamed_1,(__unnamed_2 - __unnamed_1)
__unnamed_1:
        /*00d2*/ 	.byte	0x61, 0x75, 0x74, 0x6f, 0x20, 0x63, 0x75, 0x74, 0x65, 0x3a, 0x3a, 0x61, 0x73, 0x5f, 0x70, 0x6f
        /* <DEDUP_REMOVED lines=24> */
        /*0262*/ 	.byte	0x00
	.type		__unnamed_2,@object
	.size		__unnamed_2,(.L_2 - __unnamed_2)
__unnamed_2:
        /* <DEDUP_REMOVED lines=41> */
.L_2:


//--------------------- .nv.shared._ZN7cutlass13device_kernelINS_4gemm6kernel13GemmUniversalIN4cute5tupleIJiiiiEEENS1_10collective13CollectiveMmaINS1_35MainloopSm100TmaUmmaWarpSpecializedILi8ELi2ELi4ENS5_IJNS4_1CILi4EEENSA_ILi1EEESC_EEEEENS5_IJNSA_ILi64EEENSA_ILi128EEESG_EEEaNS5_IJlSC_lEEEaSI_NS4_8TiledMMAINS4_8MMA_AtomIJNS4_15SM100_MMA_S8_SSIaaiLi64ELi128ELNS4_4UMMA5MajorE0ELSN_0ELNSM_8SaturateE0EEEEEENS4_6LayoutINS5_IJSC_SC_SC_EEENS5_IJNSA_ILi0EEEST_ST_EEEEENS5_IJNS4_10UnderscoreESW_SW_EEEEENS4_13SM90_TMA_LOADENS4_14ComposedLayoutINS4_7SwizzleILi3ELi4ELi3EEENS4_18smem_ptr_flag_bitsILi8EEENSR_INS5_IJNSA_ILi8EEESG_EEENS5_IJSG_SC_EEEEEEEvNS4_8identityENS4_23SM90_TMA_LOAD_MULTICASTES19_vS1A_EENS_8epilogue10collective18CollectiveEpilogueINS1D_23Sm100TmaWarpSpecializedILi2ELi2ELi32ELb0ELb0EEEJSH_NS5_IJNSR_ISF_SC_EES1I_EEEaSI_aSI_NS1D_6fusion15FusionCallbacksIS1H_NS1K_17LinearCombinationIaiaiLNS_15FloatRoundStyleE2EEESH_S1J_JEEENS4_5SM1004TMEM4LOAD26SM100_TMEM_LOAD_16dp32b32xESZ_NS10_INS11_ILi2ELi4ELi3EEES14_NSR_INS5_IJS15_SF_EEENS5_IJSF_SC_EEEEEEENS4_39AutoVectorizingCopyWithAssumedAlignmentILi128EEENS4_14SM90_TMA_STOREES1Y_S20_S20_EEEvvEEEEvNT_6ParamsE --------------------------
	.section	.nv.shared._ZN7cutlass13device_kernelINS_4gemm6kernel13GemmUniversalIN4cute5tupleIJiiiiEEENS1_10collective13CollectiveMmaINS1_35MainloopSm100TmaUmmaWarpSpecializedILi8ELi2ELi4ENS5_IJNS4_1CILi4EEENSA_ILi1EEESC_EEEEENS5_IJNSA_ILi64EEENSA_ILi128EEESG_EEEaNS5_IJlSC_lEEEaSI_NS4_8TiledMMAINS4_8MMA_AtomIJNS4_15SM100_MMA_S8_SSIaaiLi64ELi128ELNS4_4UMMA5MajorE0ELSN_0ELNSM_8SaturateE0EEEEEENS4_6LayoutINS5_IJSC_SC_SC_EEENS5_IJNSA_ILi0EEEST_ST_EEEEENS5_IJNS4_10UnderscoreESW_SW_EEEEENS4_13SM90_TMA_LOADENS4_14ComposedLayoutINS4_7SwizzleILi3ELi4ELi3EEENS4_18smem_ptr_flag_bitsILi8EEENSR_INS5_IJNSA_ILi8EEESG_EEENS5_IJSG_SC_EEEEEEEvNS4_8identityENS4_23SM90_TMA_LOAD_MULTICASTES19_vS1A_EENS_8epilogue10collective18CollectiveEpilogueINS1D_23Sm100TmaWarpSpecializedILi2ELi2ELi32ELb0ELb0EEEJSH_NS5_IJNSR_ISF_SC_EES1I_EEEaSI_aSI_NS1D_6fusion15FusionCallbacksIS1H_NS1K_17LinearCombinationIaiaiLNS_15FloatRoundStyleE2EEESH_S1J_JEEENS4_5SM1004TMEM4LOAD26SM100_TMEM_LOAD_16dp32b32xESZ_NS10_INS11_ILi2ELi4ELi3EEES14_NSR_INS5_IJS15_SF_EEENS5_IJSF_SC_EEEEEEENS4_39AutoVectorizingCopyWithAssumedAlignmentILi128EEENS4_14SM90_TMA_STOREES1Y_S20_S20_EEEvvEEEEvNT_6ParamsE,"aw",@nobits
	.sectionflags	@""
	.align	16
	.zero		1024


//--------------------- .nv.shared.reserved.0     --------------------------
	.section	.nv.shared.reserved.0,"aw",@nobits
	.weak		__nv_reservedSMEM_offset_0_alias
	.size		__nv_reservedSMEM_offset_0_alias, 0, 64
	.other		__nv_reservedSMEM_offset_0_alias,@"STO_CUDA_RESERVED_SHARED STV_DEFAULT"
__nv_reservedSMEM_offset_0_alias:
	.zero		0
.nv.shared.reserved.0:
	.zero		64
	.weak		__nv_reservedSMEM_tcgen05_partition
	.type		__nv_reservedSMEM_tcgen05_partition,@object
	.size		__nv_reservedSMEM_tcgen05_partition,(.L_0 - __nv_reservedSMEM_tcgen05_partition)
__nv_reservedSMEM_tcgen05_partition:
	.zero		32
.L_0:


//--------------------- .nv.global                --------------------------
	.section	.nv.global,"aw",@nobits
.nv.global:
	.type		_ZN40_INTERNAL_a250640f_4_k_cu_9ffec9c1_187774cute1_E,@object
	.size		_ZN40_INTERNAL_a250640f_4_k_cu_9ffec9c1_187774cute1_E,(_ZN40_INTERNAL_a250640f_4_k_cu_9ffec9c1_187774cuda3std3__45__cpo6cbeginE - _ZN40_INTERNAL_a250640f_4_k_cu_9ffec9c1_187774cute1_E)
_ZN40_INTERNAL_a250640f_4_k_cu_9ffec9c1_187774cute1_E:
	.zero		1
	.type		_ZN40_INTERNAL_a250640f_4_k_cu_9ffec9c1_187774cuda3std3__45__cpo6cbeginE,@object
	.size		_ZN40_INTERNAL_a250640f_4_k_cu_9ffec9c1_187774cuda3std3__45__cpo6cbeginE,(_ZN40_INTERNAL_a250640f_4_k_cu_9ffec9c1_187774cuda3std3__48in_placeE - _ZN40_INTERNAL_a250640f_4_k_cu_9ffec9c1_187774cuda3std3__45__cpo6cbeginE)
_ZN40_INTERNAL_a250640f_4_k_cu_9ffec9c1_187774cuda3std3__45__cpo6cbeginE:
	.zero		1
	.type		_ZN40_INTERNAL_a250640f_4_k_cu_9ffec9c1_187774cuda3std3__48in_placeE,@object
	.size		_ZN40_INTERNAL_a250640f_4_k_cu_9ffec9c1_187774cuda3std3__48in_placeE,(_ZN40_INTERNAL_a250640f_4_k_cu_9ffec9c1_187774cuda3std6ranges3__45__cpo9iter_moveE - _ZN40_INTERNAL_a250640f_4_k_cu_9ffec9c1_187774cuda3std3__48in_placeE)
_ZN40_INTERNAL_a250640f_4_k_cu_9ffec9c1_187774cuda3std3__48in_placeE:
	.zero		1
	.type		_ZN40_INTERNAL_a250640f_4_k_cu_9ffec9c1_187774cuda3std6ranges3__45__cpo9iter_moveE,@object
	.size		_ZN40_INTERNAL_a250640f_4_k_cu_9ffec9c1_187774cuda3std6ranges3__45__cpo9iter_moveE,(_ZN40_INTERNAL_a250640f_4_k_cu_9ffec9c1_187774cuda3std3__45__cpo5beginE - _ZN40_INTERNAL_a250640f_4_k_cu_9ffec9c1_187774cuda3std6ranges3__45__cpo9iter_moveE)
_ZN40_INTERNAL_a250640f_4_k_cu_9ffec9c1_187774cuda3std6ranges3__45__cpo9iter_moveE:
	.zero		1
	.type		_ZN40_INTERNAL_a250640f_4_k_cu_9ffec9c1_187774cuda3std3__45__cpo5beginE,@object
	.size		_ZN40_INTERNAL_a250640f_4_k_cu_9ffec9c1_187774cuda3std3__45__cpo5beginE,(_ZN40_INTERNAL_a250640f_4_k_cu_9ffec9c1_187774cuda3std3__442_GLOBAL__N__a250640f_4_k_cu_9ffec9c1_187776ignoreE - _ZN40_INTERNAL_a250640f_4_k_cu_9ffec9c1_187774cuda3std3__45__cpo5beginE)
_ZN40_INTERNAL_a250640f_4_k_cu_9ffec9c1_187774cuda3std3__45__cpo5beginE:
	.zero		1
	.type		_ZN40_INTERNAL_a250640f_4_k_cu_9ffec9c1_187774cuda3std3__442_GLOBAL__N__a250640f_4_k_cu_9ffec9c1_187776ignoreE,@object
	.size		_ZN40_INTERNAL_a250640f_4_k_cu_9ffec9c1_187774cuda3std3__442_GLOBAL__N__a250640f_4_k_cu_9ffec9c1_187776ignoreE,(_ZN40_INTERNAL_a250640f_4_k_cu_9ffec9c1_187774cute7productE - _ZN40_INTERNAL_a250640f_4_k_cu_9ffec9c1_187774cuda3std3__442_GLOBAL__N__a250640f_4_k_cu_9ffec9c1_187776ignoreE)
_ZN40_INTERNAL_a250640f_4_k_cu_9ffec9c1_187774cuda3std3__442_GLOBAL__N__a250640f_4_k_cu_9ffec9c1_187776ignoreE:
	.zero		1
	.type		_ZN40_INTERNAL_a250640f_4_k_cu_9ffec9c1_187774cute7productE,@object
	.size		_ZN40_INTERNAL_a250640f_4_k_cu_9ffec9c1_187774cute7productE,(_ZN40_INTERNAL_a250640f_4_k_cu_9ffec9c1_187774cuda3std3__45__cpo3endE - _ZN40_INTERNAL_a250640f_4_k_cu_9ffec9c1_187774cute7productE)
_ZN40_INTERNAL_a250640f_4_k_cu_9ffec9c1_187774cute7productE:
	.zero		1
	.type		_ZN40_INTERNAL_a250640f_4_k_cu_9ffec9c1_187774cuda3std3__45__cpo3endE,@object
	.size		_ZN40_INTERNAL_a250640f_4_k_cu_9ffec9c1_187774cuda3std3__45__cpo3endE,(_ZN40_INTERNAL_a250640f_4_k_cu_9ffec9c1_187774cuda3std3__419piecewise_constructE - _ZN40_INTERNAL_a250640f_4_k_cu_9ffec9c1_187774cuda3std3__45__cpo3endE)
_ZN40_INTERNAL_a250640f_4_k_cu_9ffec9c1_187774cuda3std3__45__cpo3endE:
	.zero		1
	.type		_ZN40_INTERNAL_a250640f_4_k_cu_9ffec9c1_187774cuda3std3__419piecewise_constructE,@object
	.size		_ZN40_INTERNAL_a250640f_4_k_cu_9ffec9c1_187774cuda3std3__419piecewise_constructE,(_ZN40_INTERNAL_a250640f_4_k_cu_9ffec9c1_187774cuda3std3__45__cpo4cendE - _ZN40_INTERNAL_a250640f_4_k_cu_9ffec9c1_187774cuda3std3__419piecewise_constructE)
_ZN40_INTERNAL_a250640f_4_k_cu_9ffec9c1_187774cuda3std3__419piecewise_constructE:
	.zero		1
	.type		_ZN40_INTERNAL_a250640f_4_k_cu_9ffec9c1_187774cuda3std3__45__cpo4cendE,@object
	.size		_ZN40_INTERNAL_a250640f_4_k_cu_9ffec9c1_187774cuda3std3__45__cpo4cendE,(_ZN40_INTERNAL_a250640f_4_k_cu_9ffec9c1_187774cuda3std6ranges3__45__cpo4swapE - _ZN40_INTERNAL_a250640f_4_k_cu_9ffec9c1_187774cuda3std3__45__cpo4cendE)
_ZN40_INTERNAL_a250640f_4_k_cu_9ffec9c1_187774cuda3std3__45__cpo4cendE:
	.zero		1
	.type		_ZN40_INTERNAL_a250640f_4_k_cu_9ffec9c1_187774cuda3std6ranges3__45__cpo4swapE,@object
	.size		_ZN40_INTERNAL_a250640f_4_k_cu_9ffec9c1_187774cuda3std6ranges3__45__cpo4swapE,(.L_10 - _ZN40_INTERNAL_a250640f_4_k_cu_9ffec9c1_187774cuda3std6ranges3__45__cpo4swapE)
_ZN40_INTERNAL_a250640f_4_k_cu_9ffec9c1_187774cuda3std6ranges3__45__cpo4swapE:
	.zero		1
.L_10:


//--------------------- .nv.constant0._ZN7cutlass13device_kernelINS_4gemm6kernel13GemmUniversalIN4cute5tupleIJiiiiEEENS1_10collective13CollectiveMmaINS1_35MainloopSm100TmaUmmaWarpSpecializedILi8ELi2ELi4ENS5_IJNS4_1CILi4EEENSA_ILi1EEESC_EEEEENS5_IJNSA_ILi64EEENSA_ILi128EEESG_EEEaNS5_IJlSC_lEEEaSI_NS4_8TiledMMAINS4_8MMA_AtomIJNS4_15SM100_MMA_S8_SSIaaiLi64ELi128ELNS4_4UMMA5MajorE0ELSN_0ELNSM_8SaturateE0EEEEEENS4_6LayoutINS5_IJSC_SC_SC_EEENS5_IJNSA_ILi0EEEST_ST_EEEEENS5_IJNS4_10UnderscoreESW_SW_EEEEENS4_13SM90_TMA_LOADENS4_14ComposedLayoutINS4_7SwizzleILi3ELi4ELi3EEENS4_18smem_ptr_flag_bitsILi8EEENSR_INS5_IJNSA_ILi8EEESG_EEENS5_IJSG_SC_EEEEEEEvNS4_8identityENS4_23SM90_TMA_LOAD_MULTICASTES19_vS1A_EENS_8epilogue10collective18CollectiveEpilogueINS1D_23Sm100TmaWarpSpecializedILi2ELi2ELi32ELb0ELb0EEEJSH_NS5_IJNSR_ISF_SC_EES1I_EEEaSI_aSI_NS1D_6fusion15FusionCallbacksIS1H_NS1K_17LinearCombinationIaiaiLNS_15FloatRoundStyleE2EEESH_S1J_JEEENS4_5SM1004TMEM4LOAD26SM100_TMEM_LOAD_16dp32b32xESZ_NS10_INS11_ILi2ELi4ELi3EEES14_NSR_INS5_IJS15_SF_EEENS5_IJSF_SC_EEEEEEENS4_39AutoVectorizingCopyWithAssumedAlignmentILi128EEENS4_14SM90_TMA_STOREES1Y_S20_S20_EEEvvEEEEvNT_6ParamsE --------------------------
	.section	.nv.constant0._ZN7cutlass13device_kernelINS_4gemm6kernel13GemmUniversalIN4cute5tupleIJiiiiEEENS1_10collective13CollectiveMmaINS1_35MainloopSm100TmaUmmaWarpSpecializedILi8ELi2ELi4ENS5_IJNS4_1CILi4EEENSA_ILi1EEESC_EEEEENS5_IJNSA_ILi64EEENSA_ILi128EEESG_EEEaNS5_IJlSC_lEEEaSI_NS4_8TiledMMAINS4_8MMA_AtomIJNS4_15SM100_MMA_S8_SSIaaiLi64ELi128ELNS4_4UMMA5MajorE0ELSN_0ELNSM_8SaturateE0EEEEEENS4_6LayoutINS5_IJSC_SC_SC_EEENS5_IJNSA_ILi0EEEST_ST_EEEEENS5_IJNS4_10UnderscoreESW_SW_EEEEENS4_13SM90_TMA_LOADENS4_14ComposedLayoutINS4_7SwizzleILi3ELi4ELi3EEENS4_18smem_ptr_flag_bitsILi8EEENSR_INS5_IJNSA_ILi8EEESG_EEENS5_IJSG_SC_EEEEEEEvNS4_8identityENS4_23SM90_TMA_LOAD_MULTICASTES19_vS1A_EENS_8epilogue10collective18CollectiveEpilogueINS1D_23Sm100TmaWarpSpecializedILi2ELi2ELi32ELb0ELb0EEEJSH_NS5_IJNSR_ISF_SC_EES1I_EEEaSI_aSI_NS1D_6fusion15FusionCallbacksIS1H_NS1K_17LinearCombinationIaiaiLNS_15FloatRoundStyleE2EEESH_S1J_JEEENS4_5SM1004TMEM4LOAD26SM100_TMEM_LOAD_16dp32b32xESZ_NS10_INS11_ILi2ELi4ELi3EEES14_NSR_INS5_IJS15_SF_EEENS5_IJSF_SC_EEEEEEENS4_39AutoVectorizingCopyWithAssumedAlignmentILi128EEENS4_14SM90_TMA_STOREES1Y_S20_S20_EEEvvEEEEvNT_6ParamsE,"a",@progbits
	.sectionflags	@""
	.align	4
.nv.constant0._ZN7cutlass13device_kernelINS_4gemm6kernel13GemmUniversalIN4cute5tupleIJiiiiEEENS1_10collective13CollectiveMmaINS1_35MainloopSm100TmaUmmaWarpSpecializedILi8ELi2ELi4ENS5_IJNS4_1CILi4EEENSA_ILi1EEESC_EEEEENS5_IJNSA_ILi64EEENSA_ILi128EEESG_EEEaNS5_IJlSC_lEEEaSI_NS4_8TiledMMAINS4_8MMA_AtomIJNS4_15SM100_MMA_S8_SSIaaiLi64ELi128ELNS4_4UMMA5MajorE0ELSN_0ELNSM_8SaturateE0EEEEEENS4_6LayoutINS5_IJSC_SC_SC_EEENS5_IJNSA_ILi0EEEST_ST_EEEEENS5_IJNS4_10UnderscoreESW_SW_EEEEENS4_13SM90_TMA_LOADENS4_14ComposedLayoutINS4_7SwizzleILi3ELi4ELi3EEENS4_18smem_ptr_flag_bitsILi8EEENSR_INS5_IJNSA_ILi8EEESG_EEENS5_IJSG_SC_EEEEEEEvNS4_8identityENS4_23SM90_TMA_LOAD_MULTICASTES19_vS1A_EENS_8epilogue10collective18CollectiveEpilogueINS1D_23Sm100TmaWarpSpecializedILi2ELi2ELi32ELb0ELb0EEEJSH_NS5_IJNSR_ISF_SC_EES1I_EEEaSI_aSI_NS1D_6fusion15FusionCallbacksIS1H_NS1K_17LinearCombinationIaiaiLNS_15FloatRoundStyleE2EEESH_S1J_JEEENS4_5SM1004TMEM4LOAD26SM100_TMEM_LOAD_16dp32b32xESZ_NS10_INS11_ILi2ELi4ELi3EEES14_NSR_INS5_IJS15_SF_EEENS5_IJSF_SC_EEEEEEENS4_39AutoVectorizingCopyWithAssumedAlignmentILi128EEENS4_14SM90_TMA_STOREES1Y_S20_S20_EEEvvEEEEvNT_6ParamsE:
	.zero		2944


//--------------------- SYMBOLS --------------------------

	.type		.nv.reservedSmem.offset0,@object
	.size		.nv.reservedSmem.offset0,0x4
	.type		.nv.reservedSmem.cap,@object
	.size		.nv.reservedSmem.cap,0x4
	.type		__assertfail,@function
